	.target	sm_100a

	.elftype	@"ET_EXEC"


//--------------------- .note.nv.tkinfo           --------------------------
	.section	.note.nv.tkinfo,"",@"SHT_NOTE"
	.sectionflags	@"SHF_NOTE_NV_TKINFO"
	.tkinfo
        /*0018*/ 	.word	0x00000002
        /*0030*/ 	.string	""
        /*0030*/ 	.string	"ptxas"
        /*0030*/ 	.string	"Cuda compilation tools, release 13.0, V13.0.88"
        /*0030*/ 	.string	"Build cuda_13.0.r13.0/compiler.36424714_0"
        /*0030*/ 	.string	"-arch sm_100a -m 64 "



//--------------------- .note.nv.cuinfo           --------------------------
	.section	.note.nv.cuinfo,"",@"SHT_NOTE"
	.sectionflags	@"SHF_NOTE_NV_CUINFO"
        /*0018*/ 	.short	0x0002
        /*001a*/ 	.short	0x0064
        /*001c*/ 	.short	0x0082
	.zero		2


//--------------------- .nv.info                  --------------------------
	.section	.nv.info,"",@"SHT_CUDA_INFO"
	.align	4


	//----- nvinfo : EIATTR_REGCOUNT
	.align		4
        /*0000*/ 	.byte	0x04, 0x2f
        /*0002*/ 	.short	(.L_19 - .L_18)
	.align		4
.L_18:
        /*0004*/ 	.word	index@(_ZN7cutlass13device_kernelINS_4gemm6kernel13GemmUniversalIN4cute5tupleIJiiiiEEENS1_10collective13CollectiveMmaINS1_35MainloopSm100TmaUmmaWarpSpecializedILi36ELi2ELi4ENS5_IJNS4_1CILi2EEENSA_ILi1EEESC_EEEEENS5_IJNSA_ILi128EEENSA_ILi64EEESG_EEENS_12float_e4m3_tENS5_IJlSC_lEEESI_SJ_NS4_8TiledMMAINS4_8MMA_AtomIJNS4_10MMA_TraitsINS4_25SM100_MMA_F8F6F4_2x1SM_SSEJSI_SI_fSF_SG_NS4_17integral_constantINS4_4UMMA5MajorELSQ_0EEESR_NSO_INSP_7ScaleInELSS_0EEEST_EEEEEENS4_6LayoutINS5_IJSC_SC_SC_EEENS5_IJNSA_ILi0EEESY_SY_EEEEENS5_IJNS4_10UnderscoreES11_S11_EEEEENS4_18SM100_TMA_2SM_LOADENS4_14ComposedLayoutINS4_7SwizzleILi2ELi4ELi3EEENS4_18smem_ptr_flag_bitsILi8EEENSW_INS5_IJNSA_ILi8EEESG_EEENS5_IJSG_SC_EEEEEEEvNS4_8identityES14_S1E_vS1F_EENS_8epilogue10collective18CollectiveEpilogueINS1H_23Sm100TmaWarpSpecializedILi1ELi1ELi32ELb0ELb0EEEJNS5_IJSG_SG_SG_EEENS5_IJNSW_ISG_SC_EES1N_EEESI_SJ_SI_SJ_NS1H_6fusion15FusionCallbacksIS1L_NS1P_17LinearCombinationISI_fSI_fLNS_15FloatRoundStyleE2EEES1M_S1O_JEEENS4_5SM1004TMEM4LOAD26SM100_TMEM_LOAD_32dp32b32xENS4_13SM90_TMA_LOADES1E_NS4_39AutoVectorizingCopyWithAssumedAlignmentILi128EEENS4_14SM90_TMA_STOREES1E_S21_S21_EEEvvEEEEvNT_6ParamsE)
        /*0008*/ 	.word	0x0000007b


	//----- nvinfo : EIATTR_FRAME_SIZE
	.align		4
.L_19:
        /*000c*/ 	.byte	0x04, 0x11
        /*000e*/ 	.short	(.L_21 - .L_20)
	.align		4
.L_20:
        /*0010*/ 	.word	index@($__internal_2_$__cuda_sm10x_tcgen05_guardrail_trap_unallocated_columns_being_dealloced)
        /*0014*/ 	.word	0x00000000


	//----- nvinfo : EIATTR_FRAME_SIZE
	.align		4
.L_21:
        /*0018*/ 	.byte	0x04, 0x11
        /*001a*/ 	.short	(.L_23 - .L_22)
	.align		4
.L_22:
        /*001c*/ 	.word	index@($__internal_1_$__cuda_sm10x_tcgen05_guardrail_trap_phase_invalid_during_alloc)
        /*0020*/ 	.word	0x00000000


	//----- nvinfo : EIATTR_FRAME_SIZE
	.align		4
.L_23:
        /*0024*/ 	.byte	0x04, 0x11
        /*0026*/ 	.short	(.L_25 - .L_24)
	.align		4
.L_24:
        /*0028*/ 	.word	index@($__internal_0_$__cuda_sm10x_tcgen05_guardrail_trap_col_being_dealloced_not_returned_by_alloc)
        /*002c*/ 	.word	0x00000000


	//----- nvinfo : EIATTR_FRAME_SIZE
	.align		4
.L_25:
        /*0030*/ 	.byte	0x04, 0x11
        /*0032*/ 	.short	(.L_27 - .L_26)
	.align		4
.L_26:
        /*0034*/ 	.word	index@(_ZN7cutlass13device_kernelINS_4gemm6kernel13GemmUniversalIN4cute5tupleIJiiiiEEENS1_10collective13CollectiveMmaINS1_35MainloopSm100TmaUmmaWarpSpecializedILi36ELi2ELi4ENS5_IJNS4_1CILi2EEENSA_ILi1EEESC_EEEEENS5_IJNSA_ILi128EEENSA_ILi64EEESG_EEENS_12float_e4m3_tENS5_IJlSC_lEEESI_SJ_NS4_8TiledMMAINS4_8MMA_AtomIJNS4_10MMA_TraitsINS4_25SM100_MMA_F8F6F4_2x1SM_SSEJSI_SI_fSF_SG_NS4_17integral_constantINS4_4UMMA5MajorELSQ_0EEESR_NSO_INSP_7ScaleInELSS_0EEEST_EEEEEENS4_6LayoutINS5_IJSC_SC_SC_EEENS5_IJNSA_ILi0EEESY_SY_EEEEENS5_IJNS4_10UnderscoreES11_S11_EEEEENS4_18SM100_TMA_2SM_LOADENS4_14ComposedLayoutINS4_7SwizzleILi2ELi4ELi3EEENS4_18smem_ptr_flag_bitsILi8EEENSW_INS5_IJNSA_ILi8EEESG_EEENS5_IJSG_SC_EEEEEEEvNS4_8identityES14_S1E_vS1F_EENS_8epilogue10collective18CollectiveEpilogueINS1H_23Sm100TmaWarpSpecializedILi1ELi1ELi32ELb0ELb0EEEJNS5_IJSG_SG_SG_EEENS5_IJNSW_ISG_SC_EES1N_EEESI_SJ_SI_SJ_NS1H_6fusion15FusionCallbacksIS1L_NS1P_17LinearCombinationISI_fSI_fLNS_15FloatRoundStyleE2EEES1M_S1O_JEEENS4_5SM1004TMEM4LOAD26SM100_TMEM_LOAD_32dp32b32xENS4_13SM90_TMA_LOADES1E_NS4_39AutoVectorizingCopyWithAssumedAlignmentILi128EEENS4_14SM90_TMA_STOREES1E_S21_S21_EEEvvEEEEvNT_6ParamsE)
        /*0038*/ 	.word	0x00000000


	//----- nvinfo : EIATTR_MIN_STACK_SIZE
	.align		4
.L_27:
        /*003c*/ 	.byte	0x04, 0x12
        /*003e*/ 	.short	(.L_29 - .L_28)
	.align		4
.L_28:
        /*0040*/ 	.word	index@(_ZN7cutlass13device_kernelINS_4gemm6kernel13GemmUniversalIN4cute5tupleIJiiiiEEENS1_10collective13CollectiveMmaINS1_35MainloopSm100TmaUmmaWarpSpecializedILi36ELi2ELi4ENS5_IJNS4_1CILi2EEENSA_ILi1EEESC_EEEEENS5_IJNSA_ILi128EEENSA_ILi64EEESG_EEENS_12float_e4m3_tENS5_IJlSC_lEEESI_SJ_NS4_8TiledMMAINS4_8MMA_AtomIJNS4_10MMA_TraitsINS4_25SM100_MMA_F8F6F4_2x1SM_SSEJSI_SI_fSF_SG_NS4_17integral_constantINS4_4UMMA5MajorELSQ_0EEESR_NSO_INSP_7ScaleInELSS_0EEEST_EEEEEENS4_6LayoutINS5_IJSC_SC_SC_EEENS5_IJNSA_ILi0EEESY_SY_EEEEENS5_IJNS4_10UnderscoreES11_S11_EEEEENS4_18SM100_TMA_2SM_LOADENS4_14ComposedLayoutINS4_7SwizzleILi2ELi4ELi3EEENS4_18smem_ptr_flag_bitsILi8EEENSW_INS5_IJNSA_ILi8EEESG_EEENS5_IJSG_SC_EEEEEEEvNS4_8identityES14_S1E_vS1F_EENS_8epilogue10collective18CollectiveEpilogueINS1H_23Sm100TmaWarpSpecializedILi1ELi1ELi32ELb0ELb0EEEJNS5_IJSG_SG_SG_EEENS5_IJNSW_ISG_SC_EES1N_EEESI_SJ_SI_SJ_NS1H_6fusion15FusionCallbacksIS1L_NS1P_17LinearCombinationISI_fSI_fLNS_15FloatRoundStyleE2EEES1M_S1O_JEEENS4_5SM1004TMEM4LOAD26SM100_TMEM_LOAD_32dp32b32xENS4_13SM90_TMA_LOADES1E_NS4_39AutoVectorizingCopyWithAssumedAlignmentILi128EEENS4_14SM90_TMA_STOREES1E_S21_S21_EEEvvEEEEvNT_6ParamsE)
        /*0044*/ 	.word	0x00000000
.L_29:


//--------------------- .nv.compat                --------------------------
	.section	.nv.compat,"",@"SHT_CUDA_COMPAT_INFO"
	.align	4
        /*0000*/ 	.byte	0x02, 0x09, 0x01, 0x00, 0x02, 0x02, 0x02, 0x00, 0x02, 0x05, 0x05, 0x00, 0x03, 0x07, 0x01, 0x01
        /*0010*/ 	.byte	0x02, 0x03, 0x01, 0x00, 0x02, 0x06, 0x01, 0x00, 0x04, 0x0b, 0x08, 0x00, 0x09, 0x00, 0x00, 0x00
        /*0020*/ 	.byte	0x00, 0x00, 0x00, 0x00


//--------------------- .nv.info._ZN7cutlass13device_kernelINS_4gemm6kernel13GemmUniversalIN4cute5tupleIJiiiiEEENS1_10collective13CollectiveMmaINS1_35MainloopSm100TmaUmmaWarpSpecializedILi36ELi2ELi4ENS5_IJNS4_1CILi2EEENSA_ILi1EEESC_EEEEENS5_IJNSA_ILi128EEENSA_ILi64EEESG_EEENS_12float_e4m3_tENS5_IJlSC_lEEESI_SJ_NS4_8TiledMMAINS4_8MMA_AtomIJNS4_10MMA_TraitsINS4_25SM100_MMA_F8F6F4_2x1SM_SSEJSI_SI_fSF_SG_NS4_17integral_constantINS4_4UMMA5MajorELSQ_0EEESR_NSO_INSP_7ScaleInELSS_0EEEST_EEEEEENS4_6LayoutINS5_IJSC_SC_SC_EEENS5_IJNSA_ILi0EEESY_SY_EEEEENS5_IJNS4_10UnderscoreES11_S11_EEEEENS4_18SM100_TMA_2SM_LOADENS4_14ComposedLayoutINS4_7SwizzleILi2ELi4ELi3EEENS4_18smem_ptr_flag_bitsILi8EEENSW_INS5_IJNSA_ILi8EEESG_EEENS5_IJSG_SC_EEEEEEEvNS4_8identityES14_S1E_vS1F_EENS_8epilogue10collective18CollectiveEpilogueINS1H_23Sm100TmaWarpSpecializedILi1ELi1ELi32ELb0ELb0EEEJNS5_IJSG_SG_SG_EEENS5_IJNSW_ISG_SC_EES1N_EEESI_SJ_SI_SJ_NS1H_6fusion15FusionCallbacksIS1L_NS1P_17LinearCombinationISI_fSI_fLNS_15FloatRoundStyleE2EEES1M_S1O_JEEENS4_5SM1004TMEM4LOAD26SM100_TMEM_LOAD_32dp32b32xENS4_13SM90_TMA_LOADES1E_NS4_39AutoVectorizingCopyWithAssumedAlignmentILi128EEENS4_14SM90_TMA_STOREES1E_S21_S21_EEEvvEEEEvNT_6ParamsE --------------------------
	.section	.nv.info._ZN7cutlass13device_kernelINS_4gemm6kernel13GemmUniversalIN4cute5tupleIJiiiiEEENS1_10collective13CollectiveMmaINS1_35MainloopSm100TmaUmmaWarpSpecializedILi36ELi2ELi4ENS5_IJNS4_1CILi2EEENSA_ILi1EEESC_EEEEENS5_IJNSA_ILi128EEENSA_ILi64EEESG_EEENS_12float_e4m3_tENS5_IJlSC_lEEESI_SJ_NS4_8TiledMMAINS4_8MMA_AtomIJNS4_10MMA_TraitsINS4_25SM100_MMA_F8F6F4_2x1SM_SSEJSI_SI_fSF_SG_NS4_17integral_constantINS4_4UMMA5MajorELSQ_0EEESR_NSO_INSP_7ScaleInELSS_0EEEST_EEEEEENS4_6LayoutINS5_IJSC_SC_SC_EEENS5_IJNSA_ILi0EEESY_SY_EEEEENS5_IJNS4_10UnderscoreES11_S11_EEEEENS4_18SM100_TMA_2SM_LOADENS4_14ComposedLayoutINS4_7SwizzleILi2ELi4ELi3EEENS4_18smem_ptr_flag_bitsILi8EEENSW_INS5_IJNSA_ILi8EEESG_EEENS5_IJSG_SC_EEEEEEEvNS4_8identityES14_S1E_vS1F_EENS_8epilogue10collective18CollectiveEpilogueINS1H_23Sm100TmaWarpSpecializedILi1ELi1ELi32ELb0ELb0EEEJNS5_IJSG_SG_SG_EEENS5_IJNSW_ISG_SC_EES1N_EEESI_SJ_SI_SJ_NS1H_6fusion15FusionCallbacksIS1L_NS1P_17LinearCombinationISI_fSI_fLNS_15FloatRoundStyleE2EEES1M_S1O_JEEENS4_5SM1004TMEM4LOAD26SM100_TMEM_LOAD_32dp32b32xENS4_13SM90_TMA_LOADES1E_NS4_39AutoVectorizingCopyWithAssumedAlignmentILi128EEENS4_14SM90_TMA_STOREES1E_S21_S21_EEEvvEEEEvNT_6ParamsE,"",@"SHT_CUDA_INFO"
	.sectionflags	@""
	.align	4


	//----- nvinfo : EIATTR_CUDA_API_VERSION
	.align		4
        /*0000*/ 	.byte	0x04, 0x37
        /*0002*/ 	.short	(.L_31 - .L_30)
.L_30:
        /*0004*/ 	.word	0x00000082


	//----- nvinfo : EIATTR_KPARAM_INFO
	.align		4
.L_31:
        /*0008*/ 	.byte	0x04, 0x17
        /*000a*/ 	.short	(.L_33 - .L_32)
.L_32:
        /*000c*/ 	.word	0x00000000
        /*0010*/ 	.short	0x0000
        /*0012*/ 	.short	0x0000
        /*0014*/ 	.byte	0x00, 0xf0, 0x01, 0x20


	//----- nvinfo : EIATTR_AT_ENTRY_FRAGMENTS
	.align		4
.L_33:
        /*0018*/ 	.byte	0x04, 0x4f
        /*001a*/ 	.short	(.L_35 - .L_34)


	//   ....[0]....
.L_34:
        /*001c*/ 	.word	0x00000007


	//----- nvinfo : EIATTR_RESERVED_SMEM_USED
	.align		4
.L_35:
        /*0020*/ 	.byte	0x01, 0x41
	.zero		2


	//----- nvinfo : EIATTR_SPARSE_MMA_MASK
	.align		4
        /*0024*/ 	.byte	0x03, 0x50
        /*0026*/ 	.short	0x0000


	//----- nvinfo : EIATTR_TCGEN05_2CTA_USED
	.align		4
        /*0028*/ 	.byte	0x01, 0x52
	.zero		2


	//----- nvinfo : EIATTR_MAXREG_COUNT
	.align		4
        /*002c*/ 	.byte	0x03, 0x1b
        /*002e*/ 	.short	0x00ff


	//----- nvinfo : EIATTR_NUM_BARRIERS
	.align		4
        /*0030*/ 	.byte	0x02, 0x4c
        /*0032*/ 	.byte	0x07
	.zero		1


	//----- nvinfo : EIATTR_EXTERNS
	.align		4
        /*0034*/ 	.byte	0x04, 0x0f
        /*0036*/ 	.short	(.L_37 - .L_36)


	//   ....[0]....
	.align		4
.L_36:
        /*0038*/ 	.word	index@(__assertfail)


	//----- nvinfo : EIATTR_MERCURY_ISA_VERSION
	.align		4
.L_37:
        /*003c*/ 	.byte	0x03, 0x5f
        /*003e*/ 	.short	0x0101


	//----- nvinfo : EIATTR_INT_WARP_WIDE_INSTR_OFFSETS
	.align		4
        /*0040*/ 	.byte	0x04, 0x31
        /*0042*/ 	.short	(.L_39 - .L_38)


	//   ....[0]....
.L_38:
        /*0044*/ 	.word	0x000010e0


	//   ....[1]....
        /*0048*/ 	.word	0x00001180


	//   ....[2]....
        /*004c*/ 	.word	0x000024e0


	//   ....[3]....
        /*0050*/ 	.word	0x000054e0


	//   ....[4]....
        /*0054*/ 	.word	0x00005500


	//   ....[5]....
        /*0058*/ 	.word	0x00005530


	//   ....[6]....
        /*005c*/ 	.word	0x00005f40


	//   ....[7]....
        /*0060*/ 	.word	0x00006060


	//----- nvinfo : EIATTR_COOP_GROUP_MASK_REGIDS
	.align		4
.L_39:
        /*0064*/ 	.byte	0x04, 0x29
        /*0066*/ 	.short	(.L_41 - .L_40)


	//   ....[0]....
.L_40:
        /*0068*/ 	.word	0xffffffff


	//   ....[1]....
        /*006c*/ 	.word	0xffffffff


	//   ....[2]....
        /*0070*/ 	.word	0xffffffff


	//   ....[3]....
        /*0074*/ 	.word	0xffffffff


	//   ....[4]....
        /*0078*/ 	.word	0xffffffff


	//   ....[5]....
        /*007c*/ 	.word	0xffffffff


	//   ....[6]....
        /*0080*/ 	.word	0xffffffff


	//   ....[7]....
        /*0084*/ 	.word	0xffffffff


	//   ....[8]....
        /*0088*/ 	.word	0xffffffff


	//   ....[9]....
        /*008c*/ 	.word	0xffffffff


	//   ....[10]....
        /*0090*/ 	.word	0xffffffff


	//   ....[11]....
        /*0094*/ 	.word	0xffffffff


	//   ....[12]....
        /*0098*/ 	.word	0xffffffff


	//   ....[13]....
        /*009c*/ 	.word	0xffffffff


	//----- nvinfo : EIATTR_COOP_GROUP_INSTR_OFFSETS
	.align		4
.L_41:
        /*00a0*/ 	.byte	0x04, 0x28
        /*00a2*/ 	.short	(.L_43 - .L_42)


	//   ....[0]....
.L_42:
        /*00a4*/ 	.word	0x000000c0


	//   ....[1]....
        /*00a8*/ 	.word	0x00000500


	//   ....[2]....
        /*00ac*/ 	.word	0x00000ab0


	//   ....[3]....
        /*00b0*/ 	.word	0x00000be0


	//   ....[4]....
        /*00b4*/ 	.word	0x00000cd0


	//   ....[5]....
        /*00b8*/ 	.word	0x00000e30


	//   ....[6]....
        /*00bc*/ 	.word	0x00000fc0


	//   ....[7]....
        /*00c0*/ 	.word	0x00001200


	//   ....[8]....
        /*00c4*/ 	.word	0x000023c0


	//   ....[9]....
        /*00c8*/ 	.word	0x000043a0


	//   ....[10]....
        /*00cc*/ 	.word	0x00004870


	//   ....[11]....
        /*00d0*/ 	.word	0x000048a0


	//   ....[12]....
        /*00d4*/ 	.word	0x000053e0


	//   ....[13]....
        /*00d8*/ 	.word	0x000055f0


	//----- nvinfo : EIATTR_VRC_CTA_INIT_COUNT
	.align		4
.L_43:
        /*00dc*/ 	.byte	0x02, 0x4a
        /*00de*/ 	.byte	0x80
	.zero		1


	//----- nvinfo : EIATTR_SYSCALL_OFFSETS
	.align		4
        /*00e0*/ 	.byte	0x04, 0x46
        /*00e2*/ 	.short	(.L_45 - .L_44)


	//   ....[0]....
.L_44:
        /*00e4*/ 	.word	0x00006a60


	//   ....[1]....
        /*00e8*/ 	.word	0x00006ba0


	//   ....[2]....
        /*00ec*/ 	.word	0x000072b0


	//----- nvinfo : EIATTR_MBARRIER_INSTR_OFFSETS
	.align		4
.L_45:
        /*00f0*/ 	.byte	0x04, 0x39
        /*00f2*/ 	.short	(.L_47 - .L_46)


	//   ....[0]....
.L_46:
        /*00f4*/ 	.word	0x00000610
        /*00f8*/ 	.word	0x000000ff
        /*00fc*/ 	.word	0x00000000
        /*0100*/ 	.short	0x0100
        /*0102*/ 	.byte	0x08
	.zero		1


	//   ....[1]....
        /*0104*/ 	.word	0x00000620
        /*0108*/ 	.word	0x000000ff
        /*010c*/ 	.word	0x00000120
        /*0110*/ 	.short	0x0100
        /*0112*/ 	.byte	0x08
	.zero		1


	//   ....[2]....
        /*0114*/ 	.word	0x00000630
        /*0118*/ 	.word	0x000000ff
        /*011c*/ 	.word	0x00000008
        /*0120*/ 	.short	0x0100
        /*0122*/ 	.byte	0x08
	.zero		1


	//   ....[3]....
        /*0124*/ 	.word	0x00000640
        /*0128*/ 	.word	0x000000ff
        /*012c*/ 	.word	0x00000128
        /*0130*/ 	.short	0x0100
        /*0132*/ 	.byte	0x08
	.zero		1


	//   ....[4]....
        /*0134*/ 	.word	0x00000650
        /*0138*/ 	.word	0x000000ff
        /*013c*/ 	.word	0x00000010
        /*0140*/ 	.short	0x0100
        /*0142*/ 	.byte	0x08
	.zero		1


	//   ....[5]....
        /*0144*/ 	.word	0x00000660
        /*0148*/ 	.word	0x000000ff
        /*014c*/ 	.word	0x00000130
        /*0150*/ 	.short	0x0100
        /*0152*/ 	.byte	0x08
	.zero		1


	//   ....[6]....
        /*0154*/ 	.word	0x00000670
        /*0158*/ 	.word	0x000000ff
        /*015c*/ 	.word	0x00000018
        /*0160*/ 	.short	0x0100
        /*0162*/ 	.byte	0x08
	.zero		1


	//   ....[7]....
        /*0164*/ 	.word	0x00000680
        /*0168*/ 	.word	0x000000ff
        /*016c*/ 	.word	0x00000138
        /*0170*/ 	.short	0x0100
        /*0172*/ 	.byte	0x08
	.zero		1


	//   ....[8]....
        /*0174*/ 	.word	0x00000690
        /*0178*/ 	.word	0x000000ff
        /*017c*/ 	.word	0x00000020
        /*0180*/ 	.short	0x0100
        /*0182*/ 	.byte	0x08
	.zero		1


	//   ....[9]....
        /*0184*/ 	.word	0x000006a0
        /*0188*/ 	.word	0x000000ff
        /*018c*/ 	.word	0x00000140
        /*0190*/ 	.short	0x0100
        /*0192*/ 	.byte	0x08
	.zero		1


	//   ....[10]....
        /*0194*/ 	.word	0x000006b0
        /*0198*/ 	.word	0x000000ff
        /*019c*/ 	.word	0x00000028
        /*01a0*/ 	.short	0x0100
        /*01a2*/ 	.byte	0x08
	.zero		1


	//   ....[11]....
        /*01a4*/ 	.word	0x000006c0
        /*01a8*/ 	.word	0x000000ff
        /*01ac*/ 	.word	0x00000148
        /*01b0*/ 	.short	0x0100
        /*01b2*/ 	.byte	0x08
	.zero		1


	//   ....[12]....
        /*01b4*/ 	.word	0x000006d0
        /*01b8*/ 	.word	0x000000ff
        /*01bc*/ 	.word	0x00000030
        /*01c0*/ 	.short	0x0100
        /*01c2*/ 	.byte	0x08
	.zero		1


	//   ....[13]....
        /*01c4*/ 	.word	0x000006e0
        /*01c8*/ 	.word	0x000000ff
        /*01cc*/ 	.word	0x00000150
        /*01d0*/ 	.short	0x0100
        /*01d2*/ 	.byte	0x08
	.zero		1


	//   ....[14]....
        /*01d4*/ 	.word	0x000006f0
        /*01d8*/ 	.word	0x000000ff
        /*01dc*/ 	.word	0x00000038
        /*01e0*/ 	.short	0x0100
        /*01e2*/ 	.byte	0x08
	.zero		1


	//   ....[15]....
        /*01e4*/ 	.word	0x00000700
        /*01e8*/ 	.word	0x000000ff
        /*01ec*/ 	.word	0x00000158
        /*01f0*/ 	.short	0x0100
        /*01f2*/ 	.byte	0x08
	.zero		1


	//   ....[16]....
        /*01f4*/ 	.word	0x00000710
        /*01f8*/ 	.word	0x000000ff
        /*01fc*/ 	.word	0x00000040
        /*0200*/ 	.short	0x0100
        /*0202*/ 	.byte	0x08
	.zero		1


	//   ....[17]....
        /*0204*/ 	.word	0x00000720
        /*0208*/ 	.word	0x000000ff
        /*020c*/ 	.word	0x00000160
        /*0210*/ 	.short	0x0100
        /*0212*/ 	.byte	0x08
	.zero		1


	//   ....[18]....
        /*0214*/ 	.word	0x00000730
        /*0218*/ 	.word	0x000000ff
        /*021c*/ 	.word	0x00000048
        /*0220*/ 	.short	0x0100
        /*0222*/ 	.byte	0x08
	.zero		1


	//   ....[19]....
        /*0224*/ 	.word	0x00000740
        /*0228*/ 	.word	0x000000ff
        /*022c*/ 	.word	0x00000168
        /*0230*/ 	.short	0x0100
        /*0232*/ 	.byte	0x08
	.zero		1


	//   ....[20]....
        /*0234*/ 	.word	0x00000750
        /*0238*/ 	.word	0x000000ff
        /*023c*/ 	.word	0x00000050
        /*0240*/ 	.short	0x0100
        /*0242*/ 	.byte	0x08
	.zero		1


	//   ....[21]....
        /*0244*/ 	.word	0x00000760
        /*0248*/ 	.word	0x000000ff
        /*024c*/ 	.word	0x00000170
        /*0250*/ 	.short	0x0100
        /*0252*/ 	.byte	0x08
	.zero		1


	//   ....[22]....
        /*0254*/ 	.word	0x00000770
        /*0258*/ 	.word	0x000000ff
        /*025c*/ 	.word	0x00000058
        /*0260*/ 	.short	0x0100
        /*0262*/ 	.byte	0x08
	.zero		1


	//   ....[23]....
        /*0264*/ 	.word	0x00000780
        /*0268*/ 	.word	0x000000ff
        /*026c*/ 	.word	0x00000178
        /*0270*/ 	.short	0x0100
        /*0272*/ 	.byte	0x08
	.zero		1


	//   ....[24]....
        /*0274*/ 	.word	0x00000790
        /*0278*/ 	.word	0x000000ff
        /*027c*/ 	.word	0x00000060
        /*0280*/ 	.short	0x0100
        /*0282*/ 	.byte	0x08
	.zero		1


	//   ....[25]....
        /*0284*/ 	.word	0x000007a0
        /*0288*/ 	.word	0x000000ff
        /*028c*/ 	.word	0x00000180
        /*0290*/ 	.short	0x0100
        /*0292*/ 	.byte	0x08
	.zero		1


	//   ....[26]....
        /*0294*/ 	.word	0x000007b0
        /*0298*/ 	.word	0x000000ff
        /*029c*/ 	.word	0x00000068
        /*02a0*/ 	.short	0x0100
        /*02a2*/ 	.byte	0x08
	.zero		1


	//   ....[27]....
        /*02a4*/ 	.word	0x000007c0
        /*02a8*/ 	.word	0x000000ff
        /*02ac*/ 	.word	0x00000188
        /*02b0*/ 	.short	0x0100
        /*02b2*/ 	.byte	0x08
	.zero		1


	//   ....[28]....
        /*02b4*/ 	.word	0x000007d0
        /*02b8*/ 	.word	0x000000ff
        /*02bc*/ 	.word	0x00000070
        /*02c0*/ 	.short	0x0100
        /*02c2*/ 	.byte	0x08
	.zero		1


	//   ....[29]....
        /*02c4*/ 	.word	0x000007e0
        /*02c8*/ 	.word	0x000000ff
        /*02cc*/ 	.word	0x00000190
        /*02d0*/ 	.short	0x0100
        /*02d2*/ 	.byte	0x08
	.zero		1


	//   ....[30]....
        /*02d4*/ 	.word	0x000007f0
        /*02d8*/ 	.word	0x000000ff
        /*02dc*/ 	.word	0x00000078
        /*02e0*/ 	.short	0x0100
        /*02e2*/ 	.byte	0x08
	.zero		1


	//   ....[31]....
        /*02e4*/ 	.word	0x00000800
        /*02e8*/ 	.word	0x000000ff
        /*02ec*/ 	.word	0x00000198
        /*02f0*/ 	.short	0x0100
        /*02f2*/ 	.byte	0x08
	.zero		1


	//   ....[32]....
        /*02f4*/ 	.word	0x00000810
        /*02f8*/ 	.word	0x000000ff
        /*02fc*/ 	.word	0x00000080
        /*0300*/ 	.short	0x0100
        /*0302*/ 	.byte	0x08
	.zero		1


	//   ....[33]....
        /*0304*/ 	.word	0x00000820
        /*0308*/ 	.word	0x000000ff
        /*030c*/ 	.word	0x000001a0
        /*0310*/ 	.short	0x0100
        /*0312*/ 	.byte	0x08
	.zero		1


	//   ....[34]....
        /*0314*/ 	.word	0x00000830
        /*0318*/ 	.word	0x000000ff
        /*031c*/ 	.word	0x00000088
        /*0320*/ 	.short	0x0100
        /*0322*/ 	.byte	0x08
	.zero		1


	//   ....[35]....
        /*0324*/ 	.word	0x00000840
        /*0328*/ 	.word	0x000000ff
        /*032c*/ 	.word	0x000001a8
        /*0330*/ 	.short	0x0100
        /*0332*/ 	.byte	0x08
	.zero		1


	//   ....[36]....
        /*0334*/ 	.word	0x00000850
        /*0338*/ 	.word	0x000000ff
        /*033c*/ 	.word	0x00000090
        /*0340*/ 	.short	0x0100
        /*0342*/ 	.byte	0x08
	.zero		1


	//   ....[37]....
        /*0344*/ 	.word	0x00000860
        /*0348*/ 	.word	0x000000ff
        /*034c*/ 	.word	0x000001b0
        /*0350*/ 	.short	0x0100
        /*0352*/ 	.byte	0x08
	.zero		1


	//   ....[38]....
        /*0354*/ 	.word	0x00000870
        /*0358*/ 	.word	0x000000ff
        /*035c*/ 	.word	0x00000098
        /*0360*/ 	.short	0x0100
        /*0362*/ 	.byte	0x08
	.zero		1


	//   ....[39]....
        /*0364*/ 	.word	0x00000880
        /*0368*/ 	.word	0x000000ff
        /*036c*/ 	.word	0x000001b8
        /*0370*/ 	.short	0x0100
        /*0372*/ 	.byte	0x08
	.zero		1


	//   ....[40]....
        /*0374*/ 	.word	0x00000890
        /*0378*/ 	.word	0x000000ff
        /*037c*/ 	.word	0x000000a0
        /*0380*/ 	.short	0x0100
        /*0382*/ 	.byte	0x08
	.zero		1


	//   ....[41]....
        /*0384*/ 	.word	0x000008a0
        /*0388*/ 	.word	0x000000ff
        /*038c*/ 	.word	0x000001c0
        /*0390*/ 	.short	0x0100
        /*0392*/ 	.byte	0x08
	.zero		1


	//   ....[42]....
        /*0394*/ 	.word	0x000008b0
        /*0398*/ 	.word	0x000000ff
        /*039c*/ 	.word	0x000000a8
        /*03a0*/ 	.short	0x0100
        /*03a2*/ 	.byte	0x08
	.zero		1


	//   ....[43]....
        /*03a4*/ 	.word	0x000008c0
        /*03a8*/ 	.word	0x000000ff
        /*03ac*/ 	.word	0x000001c8
        /*03b0*/ 	.short	0x0100
        /*03b2*/ 	.byte	0x08
	.zero		1


	//   ....[44]....
        /*03b4*/ 	.word	0x000008d0
        /*03b8*/ 	.word	0x000000ff
        /*03bc*/ 	.word	0x000000b0
        /*03c0*/ 	.short	0x0100
        /*03c2*/ 	.byte	0x08
	.zero		1


	//   ....[45]....
        /*03c4*/ 	.word	0x000008e0
        /*03c8*/ 	.word	0x000000ff
        /*03cc*/ 	.word	0x000001d0
        /*03d0*/ 	.short	0x0100
        /*03d2*/ 	.byte	0x08
	.zero		1


	//   ....[46]....
        /*03d4*/ 	.word	0x000008f0
        /*03d8*/ 	.word	0x000000ff
        /*03dc*/ 	.word	0x000000b8
        /*03e0*/ 	.short	0x0100
        /*03e2*/ 	.byte	0x08
	.zero		1


	//   ....[47]....
        /*03e4*/ 	.word	0x00000900
        /*03e8*/ 	.word	0x000000ff
        /*03ec*/ 	.word	0x000001d8
        /*03f0*/ 	.short	0x0100
        /*03f2*/ 	.byte	0x08
	.zero		1


	//   ....[48]....
        /*03f4*/ 	.word	0x00000910
        /*03f8*/ 	.word	0x000000ff
        /*03fc*/ 	.word	0x000000c0
        /*0400*/ 	.short	0x0100
        /*0402*/ 	.byte	0x08
	.zero		1


	//   ....[49]....
        /*0404*/ 	.word	0x00000920
        /*0408*/ 	.word	0x000000ff
        /*040c*/ 	.word	0x000001e0
        /*0410*/ 	.short	0x0100
        /*0412*/ 	.byte	0x08
	.zero		1


	//   ....[50]....
        /*0414*/ 	.word	0x00000930
        /*0418*/ 	.word	0x000000ff
        /*041c*/ 	.word	0x000000c8
        /*0420*/ 	.short	0x0100
        /*0422*/ 	.byte	0x08
	.zero		1


	//   ....[51]....
        /*0424*/ 	.word	0x00000940
        /*0428*/ 	.word	0x000000ff
        /*042c*/ 	.word	0x000001e8
        /*0430*/ 	.short	0x0100
        /*0432*/ 	.byte	0x08
	.zero		1


	//   ....[52]....
        /*0434*/ 	.word	0x00000950
        /*0438*/ 	.word	0x000000ff
        /*043c*/ 	.word	0x000000d0
        /*0440*/ 	.short	0x0100
        /*0442*/ 	.byte	0x08
	.zero		1


	//   ....[53]....
        /*0444*/ 	.word	0x00000960
        /*0448*/ 	.word	0x000000ff
        /*044c*/ 	.word	0x000001f0
        /*0450*/ 	.short	0x0100
        /*0452*/ 	.byte	0x08
	.zero		1


	//   ....[54]....
        /*0454*/ 	.word	0x00000970
        /*0458*/ 	.word	0x000000ff
        /*045c*/ 	.word	0x000000d8
        /*0460*/ 	.short	0x0100
        /*0462*/ 	.byte	0x08
	.zero		1


	//   ....[55]....
        /*0464*/ 	.word	0x00000980
        /*0468*/ 	.word	0x000000ff
        /*046c*/ 	.word	0x000001f8
        /*0470*/ 	.short	0x0100
        /*0472*/ 	.byte	0x08
	.zero		1


	//   ....[56]....
        /*0474*/ 	.word	0x00000990
        /*0478*/ 	.word	0x000000ff
        /*047c*/ 	.word	0x000000e0
        /*0480*/ 	.short	0x0100
        /*0482*/ 	.byte	0x08
	.zero		1


	//   ....[57]....
        /*0484*/ 	.word	0x000009a0
        /*0488*/ 	.word	0x000000ff
        /*048c*/ 	.word	0x00000200
        /*0490*/ 	.short	0x0100
        /*0492*/ 	.byte	0x08
	.zero		1


	//   ....[58]....
        /*0494*/ 	.word	0x000009b0
        /*0498*/ 	.word	0x000000ff
        /*049c*/ 	.word	0x000000e8
        /*04a0*/ 	.short	0x0100
        /*04a2*/ 	.byte	0x08
	.zero		1


	//   ....[59]....
        /*04a4*/ 	.word	0x000009c0
        /*04a8*/ 	.word	0x000000ff
        /*04ac*/ 	.word	0x00000208
        /*04b0*/ 	.short	0x0100
        /*04b2*/ 	.byte	0x08
	.zero		1


	//   ....[60]....
        /*04b4*/ 	.word	0x000009d0
        /*04b8*/ 	.word	0x000000ff
        /*04bc*/ 	.word	0x000000f0
        /*04c0*/ 	.short	0x0100
        /*04c2*/ 	.byte	0x08
	.zero		1


	//   ....[61]....
        /*04c4*/ 	.word	0x000009e0
        /*04c8*/ 	.word	0x000000ff
        /*04cc*/ 	.word	0x00000210
        /*04d0*/ 	.short	0x0100
        /*04d2*/ 	.byte	0x08
	.zero		1


	//   ....[62]....
        /*04d4*/ 	.word	0x000009f0
        /*04d8*/ 	.word	0x000000ff
        /*04dc*/ 	.word	0x000000f8
        /*04e0*/ 	.short	0x0100
        /*04e2*/ 	.byte	0x08
	.zero		1


	//   ....[63]....
        /*04e4*/ 	.word	0x00000a00
        /*04e8*/ 	.word	0x000000ff
        /*04ec*/ 	.word	0x00000218
        /*04f0*/ 	.short	0x0100
        /*04f2*/ 	.byte	0x08
	.zero		1


	//   ....[64]....
        /*04f4*/ 	.word	0x00000a10
        /*04f8*/ 	.word	0x000000ff
        /*04fc*/ 	.word	0x00000100
        /*0500*/ 	.short	0x0100
        /*0502*/ 	.byte	0x08
	.zero		1


	//   ....[65]....
        /*0504*/ 	.word	0x00000a20
        /*0508*/ 	.word	0x000000ff
        /*050c*/ 	.word	0x00000220
        /*0510*/ 	.short	0x0100
        /*0512*/ 	.byte	0x08
	.zero		1


	//   ....[66]....
        /*0514*/ 	.word	0x00000a30
        /*0518*/ 	.word	0x000000ff
        /*051c*/ 	.word	0x00000108
        /*0520*/ 	.short	0x0100
        /*0522*/ 	.byte	0x08
	.zero		1


	//   ....[67]....
        /*0524*/ 	.word	0x00000a40
        /*0528*/ 	.word	0x000000ff
        /*052c*/ 	.word	0x00000228
        /*0530*/ 	.short	0x0100
        /*0532*/ 	.byte	0x08
	.zero		1


	//   ....[68]....
        /*0534*/ 	.word	0x00000a50
        /*0538*/ 	.word	0x000000ff
        /*053c*/ 	.word	0x00000110
        /*0540*/ 	.short	0x0100
        /*0542*/ 	.byte	0x08
	.zero		1


	//   ....[69]....
        /*0544*/ 	.word	0x00000a60
        /*0548*/ 	.word	0x000000ff
        /*054c*/ 	.word	0x00000230
        /*0550*/ 	.short	0x0100
        /*0552*/ 	.byte	0x08
	.zero		1


	//   ....[70]....
        /*0554*/ 	.word	0x00000a70
        /*0558*/ 	.word	0x000000ff
        /*055c*/ 	.word	0x00000118
        /*0560*/ 	.short	0x0100
        /*0562*/ 	.byte	0x08
	.zero		1


	//   ....[71]....
        /*0564*/ 	.word	0x00000a80
        /*0568*/ 	.word	0x000000ff
        /*056c*/ 	.word	0x00000238
        /*0570*/ 	.short	0x0100
        /*0572*/ 	.byte	0x08
	.zero		1


	//   ....[72]....
        /*0574*/ 	.word	0x00000bb0
        /*0578*/ 	.word	0x000000ff
        /*057c*/ 	.word	0x00000240
        /*0580*/ 	.short	0x0100
        /*0582*/ 	.byte	0x09
	.zero		1


	//   ....[73]....
        /*0584*/ 	.word	0x00000bc0
        /*0588*/ 	.word	0x000000ff
        /*058c*/ 	.word	0x00000248
        /*0590*/ 	.short	0x0100
        /*0592*/ 	.byte	0x09
	.zero		1


	//   ....[74]....
        /*0594*/ 	.word	0x00000ca0
        /*0598*/ 	.word	0x000000ff
        /*059c*/ 	.word	0x00000250
        /*05a0*/ 	.short	0x0100
        /*05a2*/ 	.byte	0x08
	.zero		1


	//   ....[75]....
        /*05a4*/ 	.word	0x00000cb0
        /*05a8*/ 	.word	0x000000ff
        /*05ac*/ 	.word	0x00000258
        /*05b0*/ 	.short	0x0100
        /*05b2*/ 	.byte	0x08
	.zero		1


	//   ....[76]....
        /*05b4*/ 	.word	0x00000de0
        /*05b8*/ 	.word	0x000000ff
        /*05bc*/ 	.word	0x00000260
        /*05c0*/ 	.short	0x0100
        /*05c2*/ 	.byte	0x08
	.zero		1


	//   ....[77]....
        /*05c4*/ 	.word	0x00000df0
        /*05c8*/ 	.word	0x000000ff
        /*05cc*/ 	.word	0x00000270
        /*05d0*/ 	.short	0x0100
        /*05d2*/ 	.byte	0x08
	.zero		1


	//   ....[78]....
        /*05d4*/ 	.word	0x00000e00
        /*05d8*/ 	.word	0x000000ff
        /*05dc*/ 	.word	0x00000268
        /*05e0*/ 	.short	0x0100
        /*05e2*/ 	.byte	0x08
	.zero		1


	//   ....[79]....
        /*05e4*/ 	.word	0x00000e10
        /*05e8*/ 	.word	0x000000ff
        /*05ec*/ 	.word	0x00000278
        /*05f0*/ 	.short	0x0100
        /*05f2*/ 	.byte	0x08
	.zero		1


	//   ....[80]....
        /*05f4*/ 	.word	0x00000f30
        /*05f8*/ 	.word	0x000000ff
        /*05fc*/ 	.word	0x00000280
        /*0600*/ 	.short	0x0100
        /*0602*/ 	.byte	0x09
	.zero		1


	//   ....[81]....
        /*0604*/ 	.word	0x00000f40
        /*0608*/ 	.word	0x000000ff
        /*060c*/ 	.word	0x000002a0
        /*0610*/ 	.short	0x0100
        /*0612*/ 	.byte	0x09
	.zero		1


	//   ....[82]....
        /*0614*/ 	.word	0x00000f50
        /*0618*/ 	.word	0x000000ff
        /*061c*/ 	.word	0x00000288
        /*0620*/ 	.short	0x0100
        /*0622*/ 	.byte	0x09
	.zero		1


	//   ....[83]....
        /*0624*/ 	.word	0x00000f60
        /*0628*/ 	.word	0x000000ff
        /*062c*/ 	.word	0x000002a8
        /*0630*/ 	.short	0x0100
        /*0632*/ 	.byte	0x09
	.zero		1


	//   ....[84]....
        /*0634*/ 	.word	0x00000f70
        /*0638*/ 	.word	0x000000ff
        /*063c*/ 	.word	0x00000290
        /*0640*/ 	.short	0x0100
        /*0642*/ 	.byte	0x09
	.zero		1


	//   ....[85]....
        /*0644*/ 	.word	0x00000f80
        /*0648*/ 	.word	0x000000ff
        /*064c*/ 	.word	0x000002b0
        /*0650*/ 	.short	0x0100
        /*0652*/ 	.byte	0x09
	.zero		1


	//   ....[86]....
        /*0654*/ 	.word	0x00000f90
        /*0658*/ 	.word	0x000000ff
        /*065c*/ 	.word	0x00000298
        /*0660*/ 	.short	0x0100
        /*0662*/ 	.byte	0x09
	.zero		1


	//   ....[87]....
        /*0664*/ 	.word	0x00000fa0
        /*0668*/ 	.word	0x000000ff
        /*066c*/ 	.word	0x000002b8
        /*0670*/ 	.short	0x0100
        /*0672*/ 	.byte	0x09
	.zero		1


	//   ....[88]....
        /*0674*/ 	.word	0x00001090
        /*0678*/ 	.word	0x000000ff
        /*067c*/ 	.word	0x000002c0
        /*0680*/ 	.short	0x0100
        /*0682*/ 	.byte	0x08
	.zero		1


	//   ....[89]....
        /*0684*/ 	.word	0x000010a0
        /*0688*/ 	.word	0x000000ff
        /*068c*/ 	.word	0x000002d0
        /*0690*/ 	.short	0x0100
        /*0692*/ 	.byte	0x08
	.zero		1


	//   ....[90]....
        /*0694*/ 	.word	0x000010b0
        /*0698*/ 	.word	0x000000ff
        /*069c*/ 	.word	0x000002c8
        /*06a0*/ 	.short	0x0100
        /*06a2*/ 	.byte	0x08
	.zero		1


	//   ....[91]....
        /*06a4*/ 	.word	0x000010c0
        /*06a8*/ 	.word	0x000000ff
        /*06ac*/ 	.word	0x000002d8
        /*06b0*/ 	.short	0x0100
        /*06b2*/ 	.byte	0x08
	.zero		1


	//   ....[92]....
        /*06b4*/ 	.word	0x000011b0
        /*06b8*/ 	.word	0x000000ff
        /*06bc*/ 	.word	0x000002e0
        /*06c0*/ 	.short	0x0100
        /*06c2*/ 	.byte	0x06
	.zero		1


	//   ....[93]....
        /*06c4*/ 	.word	0x00001bc0
        /*06c8*/ 	.word	0x00000003
        /*06cc*/ 	.word	0x000002d0
        /*06d0*/ 	.short	0x010a
        /*06d2*/ 	.byte	0xff
	.zero		1


	//   ....[94]....
        /*06d4*/ 	.word	0x00001bf0
        /*06d8*/ 	.word	0x00000003
        /*06dc*/ 	.word	0x000002c0
        /*06e0*/ 	.short	0x0101
        /*06e2*/ 	.byte	0xff
	.zero		1


	//   ....[95]....
        /*06e4*/ 	.word	0x00001cf0
        /*06e8*/ 	.word	0x000000ff
        /*06ec*/ 	.word	0x00000120
        /*06f0*/ 	.short	0x010a
        /*06f2*/ 	.byte	0x08
	.zero		1


	//   ....[96]....
        /*06f4*/ 	.word	0x00001dc0
        /*06f8*/ 	.word	0x000000ff
        /*06fc*/ 	.word	0x00000120
        /*0700*/ 	.short	0x010a
        /*0702*/ 	.byte	0x21
	.zero		1


	//   ....[97]....
        /*0704*/ 	.word	0x00001f70
        /*0708*/ 	.word	0x000000ff
        /*070c*/ 	.word	0x00000120
        /*0710*/ 	.short	0x010a
        /*0712*/ 	.byte	0x08
	.zero		1


	//   ....[98]....
        /*0714*/ 	.word	0x00002070
        /*0718*/ 	.word	0x000000ff
        /*071c*/ 	.word	0x00000258
        /*0720*/ 	.short	0x0101
        /*0722*/ 	.byte	0x04
	.zero		1


	//   ....[99]....
        /*0724*/ 	.word	0x00002090
        /*0728*/ 	.word	0x000000ff
        /*072c*/ 	.word	0x00000120
        /*0730*/ 	.short	0x010a
        /*0732*/ 	.byte	0x08
	.zero		1


	//   ....[100]....
        /*0734*/ 	.word	0x00002110
        /*0738*/ 	.word	0x000000ff
        /*073c*/ 	.word	0x00000120
        /*0740*/ 	.short	0x010a
        /*0742*/ 	.byte	0x11
	.zero		1


	//   ....[101]....
        /*0744*/ 	.word	0x000022a0
        /*0748*/ 	.word	0x000000ff
        /*074c*/ 	.word	0x00000120
        /*0750*/ 	.short	0x010a
        /*0752*/ 	.byte	0x08
	.zero		1


	//   ....[102]....
        /*0754*/ 	.word	0x000023f0
        /*0758*/ 	.word	0x00000002
        /*075c*/ 	.word	0x00000260
        /*0760*/ 	.short	0x010a
        /*0762*/ 	.byte	0xff
	.zero		1


	//   ....[103]....
        /*0764*/ 	.word	0x000024b0
        /*0768*/ 	.word	0x00000002
        /*076c*/ 	.word	0x00000000
        /*0770*/ 	.short	0x0101
        /*0772*/ 	.byte	0xff
	.zero		1


	//   ....[104]....
        /*0774*/ 	.word	0x00002a10
        /*0778*/ 	.word	0x000000ff
        /*077c*/ 	.word	0x00000000
        /*0780*/ 	.short	0x010a
        /*0782*/ 	.byte	0x05
	.zero		1


	//   ....[105]....
        /*0784*/ 	.word	0x00002aa0
        /*0788*/ 	.word	0x000000ff
        /*078c*/ 	.word	0x00000000
        /*0790*/ 	.short	0x010a
        /*0792*/ 	.byte	0x05
	.zero		1


	//   ....[106]....
        /*0794*/ 	.word	0x00002b30
        /*0798*/ 	.word	0x000000ff
        /*079c*/ 	.word	0x00000000
        /*07a0*/ 	.short	0x010a
        /*07a2*/ 	.byte	0x05
	.zero		1


	//   ....[107]....
        /*07a4*/ 	.word	0x00002bc0
        /*07a8*/ 	.word	0x000000ff
        /*07ac*/ 	.word	0x00000000
        /*07b0*/ 	.short	0x010a
        /*07b2*/ 	.byte	0x05
	.zero		1


	//   ....[108]....
        /*07b4*/ 	.word	0x00002c50
        /*07b8*/ 	.word	0x000000ff
        /*07bc*/ 	.word	0x00000000
        /*07c0*/ 	.short	0x010a
        /*07c2*/ 	.byte	0x05
	.zero		1


	//   ....[109]....
        /*07c4*/ 	.word	0x00002ce0
        /*07c8*/ 	.word	0x000000ff
        /*07cc*/ 	.word	0x00000000
        /*07d0*/ 	.short	0x010a
        /*07d2*/ 	.byte	0x05
	.zero		1


	//   ....[110]....
        /*07d4*/ 	.word	0x00002d70
        /*07d8*/ 	.word	0x000000ff
        /*07dc*/ 	.word	0x00000000
        /*07e0*/ 	.short	0x010a
        /*07e2*/ 	.byte	0x05
	.zero		1


	//   ....[111]....
        /*07e4*/ 	.word	0x00002e00
        /*07e8*/ 	.word	0x000000ff
        /*07ec*/ 	.word	0x00000000
        /*07f0*/ 	.short	0x010a
        /*07f2*/ 	.byte	0x05
	.zero		1


	//   ....[112]....
        /*07f4*/ 	.word	0x00002e90
        /*07f8*/ 	.word	0x000000ff
        /*07fc*/ 	.word	0x00000000
        /*0800*/ 	.short	0x010a
        /*0802*/ 	.byte	0x05
	.zero		1


	//   ....[113]....
        /*0804*/ 	.word	0x00002f20
        /*0808*/ 	.word	0x000000ff
        /*080c*/ 	.word	0x00000000
        /*0810*/ 	.short	0x010a
        /*0812*/ 	.byte	0x05
	.zero		1


	//   ....[114]....
        /*0814*/ 	.word	0x00002fb0
        /*0818*/ 	.word	0x000000ff
        /*081c*/ 	.word	0x00000000
        /*0820*/ 	.short	0x010a
        /*0822*/ 	.byte	0x05
	.zero		1


	//   ....[115]....
        /*0824*/ 	.word	0x00003040
        /*0828*/ 	.word	0x000000ff
        /*082c*/ 	.word	0x00000000
        /*0830*/ 	.short	0x010a
        /*0832*/ 	.byte	0x05
	.zero		1


	//   ....[116]....
        /*0834*/ 	.word	0x000030d0
        /*0838*/ 	.word	0x000000ff
        /*083c*/ 	.word	0x00000000
        /*0840*/ 	.short	0x010a
        /*0842*/ 	.byte	0x05
	.zero		1


	//   ....[117]....
        /*0844*/ 	.word	0x00003160
        /*0848*/ 	.word	0x000000ff
        /*084c*/ 	.word	0x00000000
        /*0850*/ 	.short	0x010a
        /*0852*/ 	.byte	0x05
	.zero		1


	//   ....[118]....
        /*0854*/ 	.word	0x000031f0
        /*0858*/ 	.word	0x000000ff
        /*085c*/ 	.word	0x00000000
        /*0860*/ 	.short	0x010a
        /*0862*/ 	.byte	0x05
	.zero		1


	//   ....[119]....
        /*0864*/ 	.word	0x00003280
        /*0868*/ 	.word	0x000000ff
        /*086c*/ 	.word	0x00000000
        /*0870*/ 	.short	0x010a
        /*0872*/ 	.byte	0x05
	.zero		1


	//   ....[120]....
        /*0874*/ 	.word	0x00003310
        /*0878*/ 	.word	0x000000ff
        /*087c*/ 	.word	0x00000000
        /*0880*/ 	.short	0x010a
        /*0882*/ 	.byte	0x05
	.zero		1


	//   ....[121]....
        /*0884*/ 	.word	0x000033a0
        /*0888*/ 	.word	0x000000ff
        /*088c*/ 	.word	0x00000000
        /*0890*/ 	.short	0x010a
        /*0892*/ 	.byte	0x05
	.zero		1


	//   ....[122]....
        /*0894*/ 	.word	0x00003430
        /*0898*/ 	.word	0x000000ff
        /*089c*/ 	.word	0x00000000
        /*08a0*/ 	.short	0x010a
        /*08a2*/ 	.byte	0x05
	.zero		1


	//   ....[123]....
        /*08a4*/ 	.word	0x000034c0
        /*08a8*/ 	.word	0x000000ff
        /*08ac*/ 	.word	0x00000000
        /*08b0*/ 	.short	0x010a
        /*08b2*/ 	.byte	0x05
	.zero		1


	//   ....[124]....
        /*08b4*/ 	.word	0x00003550
        /*08b8*/ 	.word	0x000000ff
        /*08bc*/ 	.word	0x00000000
        /*08c0*/ 	.short	0x010a
        /*08c2*/ 	.byte	0x05
	.zero		1


	//   ....[125]....
        /*08c4*/ 	.word	0x000035e0
        /*08c8*/ 	.word	0x000000ff
        /*08cc*/ 	.word	0x00000000
        /*08d0*/ 	.short	0x010a
        /*08d2*/ 	.byte	0x05
	.zero		1


	//   ....[126]....
        /*08d4*/ 	.word	0x00003670
        /*08d8*/ 	.word	0x000000ff
        /*08dc*/ 	.word	0x00000000
        /*08e0*/ 	.short	0x010a
        /*08e2*/ 	.byte	0x05
	.zero		1


	//   ....[127]....
        /*08e4*/ 	.word	0x00003700
        /*08e8*/ 	.word	0x000000ff
        /*08ec*/ 	.word	0x00000000
        /*08f0*/ 	.short	0x010a
        /*08f2*/ 	.byte	0x05
	.zero		1


	//   ....[128]....
        /*08f4*/ 	.word	0x00003790
        /*08f8*/ 	.word	0x000000ff
        /*08fc*/ 	.word	0x00000000
        /*0900*/ 	.short	0x010a
        /*0902*/ 	.byte	0x05
	.zero		1


	//   ....[129]....
        /*0904*/ 	.word	0x00003820
        /*0908*/ 	.word	0x000000ff
        /*090c*/ 	.word	0x00000000
        /*0910*/ 	.short	0x010a
        /*0912*/ 	.byte	0x05
	.zero		1


	//   ....[130]....
        /*0914*/ 	.word	0x000038b0
        /*0918*/ 	.word	0x000000ff
        /*091c*/ 	.word	0x00000000
        /*0920*/ 	.short	0x010a
        /*0922*/ 	.byte	0x05
	.zero		1


	//   ....[131]....
        /*0924*/ 	.word	0x00003940
        /*0928*/ 	.word	0x000000ff
        /*092c*/ 	.word	0x00000000
        /*0930*/ 	.short	0x010a
        /*0932*/ 	.byte	0x05
	.zero		1


	//   ....[132]....
        /*0934*/ 	.word	0x000039d0
        /*0938*/ 	.word	0x000000ff
        /*093c*/ 	.word	0x00000000
        /*0940*/ 	.short	0x010a
        /*0942*/ 	.byte	0x05
	.zero		1


	//   ....[133]....
        /*0944*/ 	.word	0x00003a60
        /*0948*/ 	.word	0x000000ff
        /*094c*/ 	.word	0x00000000
        /*0950*/ 	.short	0x010a
        /*0952*/ 	.byte	0x05
	.zero		1


	//   ....[134]....
        /*0954*/ 	.word	0x00003af0
        /*0958*/ 	.word	0x000000ff
        /*095c*/ 	.word	0x00000000
        /*0960*/ 	.short	0x010a
        /*0962*/ 	.byte	0x05
	.zero		1


	//   ....[135]....
        /*0964*/ 	.word	0x00003b80
        /*0968*/ 	.word	0x000000ff
        /*096c*/ 	.word	0x00000000
        /*0970*/ 	.short	0x010a
        /*0972*/ 	.byte	0x05
	.zero		1


	//   ....[136]....
        /*0974*/ 	.word	0x00003c10
        /*0978*/ 	.word	0x000000ff
        /*097c*/ 	.word	0x00000000
        /*0980*/ 	.short	0x010a
        /*0982*/ 	.byte	0x05
	.zero		1


	//   ....[137]....
        /*0984*/ 	.word	0x00003ca0
        /*0988*/ 	.word	0x000000ff
        /*098c*/ 	.word	0x00000000
        /*0990*/ 	.short	0x010a
        /*0992*/ 	.byte	0x05
	.zero		1


	//   ....[138]....
        /*0994*/ 	.word	0x00003d30
        /*0998*/ 	.word	0x000000ff
        /*099c*/ 	.word	0x00000000
        /*09a0*/ 	.short	0x010a
        /*09a2*/ 	.byte	0x05
	.zero		1


	//   ....[139]....
        /*09a4*/ 	.word	0x00003dd0
        /*09a8*/ 	.word	0x00000000
        /*09ac*/ 	.word	0x00000000
        /*09b0*/ 	.short	0x010a
        /*09b2*/ 	.byte	0xff
	.zero		1


	//   ....[140]....
        /*09b4*/ 	.word	0x00003f00
        /*09b8*/ 	.word	0x00000000
        /*09bc*/ 	.word	0x000002c0
        /*09c0*/ 	.short	0x010a
        /*09c2*/ 	.byte	0xff
	.zero		1


	//   ....[141]....
        /*09c4*/ 	.word	0x00003f70
        /*09c8*/ 	.word	0x00000004
        /*09cc*/ 	.word	0x00000000
        /*09d0*/ 	.short	0x0101
        /*09d2*/ 	.byte	0xff
	.zero		1


	//   ....[142]....
        /*09d4*/ 	.word	0x00003f90
        /*09d8*/ 	.word	0x000000ff
        /*09dc*/ 	.word	0x00000270
        /*09e0*/ 	.short	0x010a
        /*09e2*/ 	.byte	0x05
	.zero		1


	//   ....[143]....
        /*09e4*/ 	.word	0x000040b0
        /*09e8*/ 	.word	0x00000000
        /*09ec*/ 	.word	0x00000260
        /*09f0*/ 	.short	0x010a
        /*09f2*/ 	.byte	0xff
	.zero		1


	//   ....[144]....
        /*09f4*/ 	.word	0x000041b0
        /*09f8*/ 	.word	0x00000000
        /*09fc*/ 	.word	0x00000000
        /*0a00*/ 	.short	0x0101
        /*0a02*/ 	.byte	0xff
	.zero		1


	//   ....[145]....
        /*0a04*/ 	.word	0x00004240
        /*0a08*/ 	.word	0x000000ff
        /*0a0c*/ 	.word	0x00000270
        /*0a10*/ 	.short	0x0106
        /*0a12*/ 	.byte	0x05
	.zero		1


	//   ....[146]....
        /*0a14*/ 	.word	0x00004260
        /*0a18*/ 	.word	0x000000ff
        /*0a1c*/ 	.word	0x00000270
        /*0a20*/ 	.short	0x010a
        /*0a22*/ 	.byte	0x05
	.zero		1


	//   ....[147]....
        /*0a24*/ 	.word	0x000042f0
        /*0a28*/ 	.word	0x000000ff
        /*0a2c*/ 	.word	0x00000270
        /*0a30*/ 	.short	0x0106
        /*0a32*/ 	.byte	0x04
	.zero		1


	//   ....[148]....
        /*0a34*/ 	.word	0x00004330
        /*0a38*/ 	.word	0x00000000
        /*0a3c*/ 	.word	0x00000270
        /*0a40*/ 	.short	0x010a
        /*0a42*/ 	.byte	0xff
	.zero		1


	//   ....[149]....
        /*0a44*/ 	.word	0x00004570
        /*0a48*/ 	.word	0x000000ff
        /*0a4c*/ 	.word	0x00000008
        /*0a50*/ 	.short	0x010a
        /*0a52*/ 	.byte	0x06
	.zero		1


	//   ....[150]....
        /*0a54*/ 	.word	0x00004590
        /*0a58*/ 	.word	0x000000ff
        /*0a5c*/ 	.word	0x00000008
        /*0a60*/ 	.short	0x010a
        /*0a62*/ 	.byte	0x06
	.zero		1


	//   ....[151]....
        /*0a64*/ 	.word	0x00004720
        /*0a68*/ 	.word	0x000000ff
        /*0a6c*/ 	.word	0x00000008
        /*0a70*/ 	.short	0x010a
        /*0a72*/ 	.byte	0x06
	.zero		1


	//   ....[152]....
        /*0a74*/ 	.word	0x00004740
        /*0a78*/ 	.word	0x000000ff
        /*0a7c*/ 	.word	0x00000008
        /*0a80*/ 	.short	0x010a
        /*0a82*/ 	.byte	0x06
	.zero		1


	//   ....[153]....
        /*0a84*/ 	.word	0x00004800
        /*0a88*/ 	.word	0x000000ff
        /*0a8c*/ 	.word	0x00000000
        /*0a90*/ 	.short	0x0101
        /*0a92*/ 	.byte	0x07
	.zero		1


	//   ....[154]....
        /*0a94*/ 	.word	0x00004b00
        /*0a98*/ 	.word	0x00000000
        /*0a9c*/ 	.word	0x00000260
        /*0aa0*/ 	.short	0x010a
        /*0aa2*/ 	.byte	0xff
	.zero		1


	//   ....[155]....
        /*0aa4*/ 	.word	0x00004bc0
        /*0aa8*/ 	.word	0x00000000
        /*0aac*/ 	.word	0x00000000
        /*0ab0*/ 	.short	0x0101
        /*0ab2*/ 	.byte	0xff
	.zero		1


	//   ....[156]....
        /*0ab4*/ 	.word	0x00004c80
        /*0ab8*/ 	.word	0x000000ff
        /*0abc*/ 	.word	0x00000000
        /*0ac0*/ 	.short	0x010a
        /*0ac2*/ 	.byte	0x06
	.zero		1


	//   ....[157]....
        /*0ac4*/ 	.word	0x00004c90
        /*0ac8*/ 	.word	0x000000ff
        /*0acc*/ 	.word	0x000002a0
        /*0ad0*/ 	.short	0x010a
        /*0ad2*/ 	.byte	0x0a
	.zero		1


	//   ....[158]....
        /*0ad4*/ 	.word	0x00004d40
        /*0ad8*/ 	.word	0x000000ff
        /*0adc*/ 	.word	0x00000000
        /*0ae0*/ 	.short	0x010a
        /*0ae2*/ 	.byte	0x09
	.zero		1


	//   ....[159]....
        /*0ae4*/ 	.word	0x00004e80
        /*0ae8*/ 	.word	0x000000ff
        /*0aec*/ 	.word	0x00000000
        /*0af0*/ 	.short	0x010a
        /*0af2*/ 	.byte	0x06
	.zero		1


	//   ....[160]....
        /*0af4*/ 	.word	0x000050d0
        /*0af8*/ 	.word	0x000000ff
        /*0afc*/ 	.word	0x00000000
        /*0b00*/ 	.short	0x010a
        /*0b02*/ 	.byte	0x07
	.zero		1


	//   ....[161]....
        /*0b04*/ 	.word	0x00005160
        /*0b08*/ 	.word	0x000000ff
        /*0b0c*/ 	.word	0x00000000
        /*0b10*/ 	.short	0x010a
        /*0b12*/ 	.byte	0x07
	.zero		1


	//   ....[162]....
        /*0b14*/ 	.word	0x000051f0
        /*0b18*/ 	.word	0x000000ff
        /*0b1c*/ 	.word	0x00000000
        /*0b20*/ 	.short	0x010a
        /*0b22*/ 	.byte	0x07
	.zero		1


	//   ....[163]....
        /*0b24*/ 	.word	0x00005290
        /*0b28*/ 	.word	0x00000000
        /*0b2c*/ 	.word	0x00000000
        /*0b30*/ 	.short	0x010a
        /*0b32*/ 	.byte	0xff
	.zero		1


	//   ....[164]....
        /*0b34*/ 	.word	0x000052d0
        /*0b38*/ 	.word	0x00000000
        /*0b3c*/ 	.word	0x00000000
        /*0b40*/ 	.short	0x010a
        /*0b42*/ 	.byte	0xff
	.zero		1


	//   ....[165]....
        /*0b44*/ 	.word	0x00005340
        /*0b48*/ 	.word	0x000000ff
        /*0b4c*/ 	.word	0x00000000
        /*0b50*/ 	.short	0x0101
        /*0b52*/ 	.byte	0x05
	.zero		1


	//   ....[166]....
        /*0b54*/ 	.word	0x00005380
        /*0b58*/ 	.word	0x000000ff
        /*0b5c*/ 	.word	0x000002e0
        /*0b60*/ 	.short	0x010a
        /*0b62*/ 	.byte	0x08
	.zero		1


	//   ....[167]....
        /*0b64*/ 	.word	0x000053d0
        /*0b68*/ 	.word	0x000000ff
        /*0b6c*/ 	.word	0x00000000
        /*0b70*/ 	.short	0x0101
        /*0b72*/ 	.byte	0x05
	.zero		1


	//   ....[168]....
        /*0b74*/ 	.word	0x000057e0
        /*0b78*/ 	.word	0x00000000
        /*0b7c*/ 	.word	0x00000260
        /*0b80*/ 	.short	0x010a
        /*0b82*/ 	.byte	0xff
	.zero		1


	//   ....[169]....
        /*0b84*/ 	.word	0x000058d0
        /*0b88*/ 	.word	0x00000000
        /*0b8c*/ 	.word	0x00000000
        /*0b90*/ 	.short	0x0101
        /*0b92*/ 	.byte	0xff
	.zero		1


	//   ....[170]....
        /*0b94*/ 	.word	0x00005bf0
        /*0b98*/ 	.word	0x000000ff
        /*0b9c*/ 	.word	0x00000258
        /*0ba0*/ 	.short	0x010a
        /*0ba2*/ 	.byte	0x06
	.zero		1


	//   ....[171]....
        /*0ba4*/ 	.word	0x00005d70
        /*0ba8*/ 	.word	0x000000ff
        /*0bac*/ 	.word	0x00000248
        /*0bb0*/ 	.short	0x010a
        /*0bb2*/ 	.byte	0x06
	.zero		1


	//   ....[172]....
        /*0bb4*/ 	.word	0x000060a0
        /*0bb8*/ 	.word	0x000000ff
        /*0bbc*/ 	.word	0x00000240
        /*0bc0*/ 	.short	0x010b
        /*0bc2*/ 	.byte	0x06
	.zero		1


	//   ....[173]....
        /*0bc4*/ 	.word	0x000060c0
        /*0bc8*/ 	.word	0x000000ff
        /*0bcc*/ 	.word	0x00000000
        /*0bd0*/ 	.short	0x0101
        /*0bd2*/ 	.byte	0x25
	.zero		1


	//   ....[174]....
        /*0bd4*/ 	.word	0x00006100
        /*0bd8*/ 	.word	0x00000000
        /*0bdc*/ 	.word	0x00000248
        /*0be0*/ 	.short	0x010a
        /*0be2*/ 	.byte	0xff
	.zero		1


	//   ....[175]....
        /*0be4*/ 	.word	0x00006470
        /*0be8*/ 	.word	0x00000000
        /*0bec*/ 	.word	0x00000260
        /*0bf0*/ 	.short	0x010a
        /*0bf2*/ 	.byte	0xff
	.zero		1


	//   ....[176]....
        /*0bf4*/ 	.word	0x00006580
        /*0bf8*/ 	.word	0x00000000
        /*0bfc*/ 	.word	0x00000000
        /*0c00*/ 	.short	0x0101
        /*0c02*/ 	.byte	0xff
	.zero		1


	//   ....[177]....
        /*0c04*/ 	.word	0x00006ef0
        /*0c08*/ 	.word	0x000000ff
        /*0c0c*/ 	.word	0x00000240
        /*0c10*/ 	.short	0x010a
        /*0c12*/ 	.byte	0x2b
	.zero		1


	//   ....[178]....
        /*0c14*/ 	.word	0x00006f00
        /*0c18*/ 	.word	0x00000071
        /*0c1c*/ 	.word	0x00000280
        /*0c20*/ 	.short	0x010a
        /*0c22*/ 	.byte	0xff
	.zero		1


	//   ....[179]....
        /*0c24*/ 	.word	0x00007050
        /*0c28*/ 	.word	0x000000ff
        /*0c2c*/ 	.word	0x00000240
        /*0c30*/ 	.short	0x010a
        /*0c32*/ 	.byte	0x2b
	.zero		1


	//   ....[180]....
        /*0c34*/ 	.word	0x00007130
        /*0c38*/ 	.word	0x000000ff
        /*0c3c*/ 	.word	0x00000000
        /*0c40*/ 	.short	0x0101
        /*0c42*/ 	.byte	0x04
	.zero		1


	//   ....[181]....
        /*0c44*/ 	.word	0x00007190
        /*0c48*/ 	.word	0x00000071
        /*0c4c*/ 	.word	0x00000280
        /*0c50*/ 	.short	0x010a
        /*0c52*/ 	.byte	0xff
	.zero		1


	//   ....[182]....
        /*0c54*/ 	.word	0x00007430
        /*0c58*/ 	.word	0x00000071
        /*0c5c*/ 	.word	0x00000000
        /*0c60*/ 	.short	0x0101
        /*0c62*/ 	.byte	0xff
	.zero		1


	//   ....[183]....
        /*0c64*/ 	.word	0x00007dd0
        /*0c68*/ 	.word	0x00000003
        /*0c6c*/ 	.word	0x000002d0
        /*0c70*/ 	.short	0x010a
        /*0c72*/ 	.byte	0xff
	.zero		1


	//   ....[184]....
        /*0c74*/ 	.word	0x00007e30
        /*0c78*/ 	.word	0x00000002
        /*0c7c*/ 	.word	0x00000120
        /*0c80*/ 	.short	0x010a
        /*0c82*/ 	.byte	0xff
	.zero		1


	//   ....[185]....
        /*0c84*/ 	.word	0x00007e90
        /*0c88*/ 	.word	0x00000002
        /*0c8c*/ 	.word	0x00000120
        /*0c90*/ 	.short	0x010a
        /*0c92*/ 	.byte	0xff
	.zero		1


	//   ....[186]....
        /*0c94*/ 	.word	0x00007ee0
        /*0c98*/ 	.word	0x00000002
        /*0c9c*/ 	.word	0x00000260
        /*0ca0*/ 	.short	0x010a
        /*0ca2*/ 	.byte	0xff
	.zero		1


	//   ....[187]....
        /*0ca4*/ 	.word	0x00007f40
        /*0ca8*/ 	.word	0x00000000
        /*0cac*/ 	.word	0x00000000
        /*0cb0*/ 	.short	0x010a
        /*0cb2*/ 	.byte	0xff
	.zero		1


	//   ....[188]....
        /*0cb4*/ 	.word	0x00007fa0
        /*0cb8*/ 	.word	0x00000000
        /*0cbc*/ 	.word	0x00000000
        /*0cc0*/ 	.short	0x010a
        /*0cc2*/ 	.byte	0xff
	.zero		1


	//   ....[189]....
        /*0cc4*/ 	.word	0x00008000
        /*0cc8*/ 	.word	0x00000000
        /*0ccc*/ 	.word	0x00000000
        /*0cd0*/ 	.short	0x010a
        /*0cd2*/ 	.byte	0xff
	.zero		1


	//   ....[190]....
        /*0cd4*/ 	.word	0x00008060
        /*0cd8*/ 	.word	0x00000000
        /*0cdc*/ 	.word	0x00000000
        /*0ce0*/ 	.short	0x010a
        /*0ce2*/ 	.byte	0xff
	.zero		1


	//   ....[191]....
        /*0ce4*/ 	.word	0x000080c0
        /*0ce8*/ 	.word	0x00000000
        /*0cec*/ 	.word	0x00000000
        /*0cf0*/ 	.short	0x010a
        /*0cf2*/ 	.byte	0xff
	.zero		1


	//   ....[192]....
        /*0cf4*/ 	.word	0x00008120
        /*0cf8*/ 	.word	0x00000000
        /*0cfc*/ 	.word	0x00000000
        /*0d00*/ 	.short	0x010a
        /*0d02*/ 	.byte	0xff
	.zero		1


	//   ....[193]....
        /*0d04*/ 	.word	0x00008180
        /*0d08*/ 	.word	0x00000000
        /*0d0c*/ 	.word	0x00000000
        /*0d10*/ 	.short	0x010a
        /*0d12*/ 	.byte	0xff
	.zero		1


	//   ....[194]....
        /*0d14*/ 	.word	0x000081e0
        /*0d18*/ 	.word	0x00000000
        /*0d1c*/ 	.word	0x00000000
        /*0d20*/ 	.short	0x010a
        /*0d22*/ 	.byte	0xff
	.zero		1


	//   ....[195]....
        /*0d24*/ 	.word	0x00008240
        /*0d28*/ 	.word	0x00000000
        /*0d2c*/ 	.word	0x00000000
        /*0d30*/ 	.short	0x010a
        /*0d32*/ 	.byte	0xff
	.zero		1


	//   ....[196]....
        /*0d34*/ 	.word	0x000082a0
        /*0d38*/ 	.word	0x00000000
        /*0d3c*/ 	.word	0x00000000
        /*0d40*/ 	.short	0x010a
        /*0d42*/ 	.byte	0xff
	.zero		1


	//   ....[197]....
        /*0d44*/ 	.word	0x00008300
        /*0d48*/ 	.word	0x00000000
        /*0d4c*/ 	.word	0x00000000
        /*0d50*/ 	.short	0x010a
        /*0d52*/ 	.byte	0xff
	.zero		1


	//   ....[198]....
        /*0d54*/ 	.word	0x00008360
        /*0d58*/ 	.word	0x00000000
        /*0d5c*/ 	.word	0x00000000
        /*0d60*/ 	.short	0x010a
        /*0d62*/ 	.byte	0xff
	.zero		1


	//   ....[199]....
        /*0d64*/ 	.word	0x000083c0
        /*0d68*/ 	.word	0x00000000
        /*0d6c*/ 	.word	0x00000000
        /*0d70*/ 	.short	0x010a
        /*0d72*/ 	.byte	0xff
	.zero		1


	//   ....[200]....
        /*0d74*/ 	.word	0x00008420
        /*0d78*/ 	.word	0x00000000
        /*0d7c*/ 	.word	0x00000000
        /*0d80*/ 	.short	0x010a
        /*0d82*/ 	.byte	0xff
	.zero		1


	//   ....[201]....
        /*0d84*/ 	.word	0x00008480
        /*0d88*/ 	.word	0x00000000
        /*0d8c*/ 	.word	0x00000000
        /*0d90*/ 	.short	0x010a
        /*0d92*/ 	.byte	0xff
	.zero		1


	//   ....[202]....
        /*0d94*/ 	.word	0x000084e0
        /*0d98*/ 	.word	0x00000000
        /*0d9c*/ 	.word	0x00000000
        /*0da0*/ 	.short	0x010a
        /*0da2*/ 	.byte	0xff
	.zero		1


	//   ....[203]....
        /*0da4*/ 	.word	0x00008540
        /*0da8*/ 	.word	0x00000000
        /*0dac*/ 	.word	0x00000000
        /*0db0*/ 	.short	0x010a
        /*0db2*/ 	.byte	0xff
	.zero		1


	//   ....[204]....
        /*0db4*/ 	.word	0x000085a0
        /*0db8*/ 	.word	0x00000000
        /*0dbc*/ 	.word	0x00000000
        /*0dc0*/ 	.short	0x010a
        /*0dc2*/ 	.byte	0xff
	.zero		1


	//   ....[205]....
        /*0dc4*/ 	.word	0x00008600
        /*0dc8*/ 	.word	0x00000000
        /*0dcc*/ 	.word	0x00000000
        /*0dd0*/ 	.short	0x010a
        /*0dd2*/ 	.byte	0xff
	.zero		1


	//   ....[206]....
        /*0dd4*/ 	.word	0x00008660
        /*0dd8*/ 	.word	0x00000000
        /*0ddc*/ 	.word	0x00000000
        /*0de0*/ 	.short	0x010a
        /*0de2*/ 	.byte	0xff
	.zero		1


	//   ....[207]....
        /*0de4*/ 	.word	0x000086c0
        /*0de8*/ 	.word	0x00000000
        /*0dec*/ 	.word	0x00000000
        /*0df0*/ 	.short	0x010a
        /*0df2*/ 	.byte	0xff
	.zero		1


	//   ....[208]....
        /*0df4*/ 	.word	0x00008720
        /*0df8*/ 	.word	0x00000000
        /*0dfc*/ 	.word	0x00000000
        /*0e00*/ 	.short	0x010a
        /*0e02*/ 	.byte	0xff
	.zero		1


	//   ....[209]....
        /*0e04*/ 	.word	0x00008780
        /*0e08*/ 	.word	0x00000000
        /*0e0c*/ 	.word	0x00000000
        /*0e10*/ 	.short	0x010a
        /*0e12*/ 	.byte	0xff
	.zero		1


	//   ....[210]....
        /*0e14*/ 	.word	0x000087e0
        /*0e18*/ 	.word	0x00000000
        /*0e1c*/ 	.word	0x00000000
        /*0e20*/ 	.short	0x010a
        /*0e22*/ 	.byte	0xff
	.zero		1


	//   ....[211]....
        /*0e24*/ 	.word	0x00008840
        /*0e28*/ 	.word	0x00000000
        /*0e2c*/ 	.word	0x00000000
        /*0e30*/ 	.short	0x010a
        /*0e32*/ 	.byte	0xff
	.zero		1


	//   ....[212]....
        /*0e34*/ 	.word	0x000088a0
        /*0e38*/ 	.word	0x00000000
        /*0e3c*/ 	.word	0x00000000
        /*0e40*/ 	.short	0x010a
        /*0e42*/ 	.byte	0xff
	.zero		1


	//   ....[213]....
        /*0e44*/ 	.word	0x00008900
        /*0e48*/ 	.word	0x00000000
        /*0e4c*/ 	.word	0x00000000
        /*0e50*/ 	.short	0x010a
        /*0e52*/ 	.byte	0xff
	.zero		1


	//   ....[214]....
        /*0e54*/ 	.word	0x00008960
        /*0e58*/ 	.word	0x00000000
        /*0e5c*/ 	.word	0x00000000
        /*0e60*/ 	.short	0x010a
        /*0e62*/ 	.byte	0xff
	.zero		1


	//   ....[215]....
        /*0e64*/ 	.word	0x000089c0
        /*0e68*/ 	.word	0x00000000
        /*0e6c*/ 	.word	0x00000000
        /*0e70*/ 	.short	0x010a
        /*0e72*/ 	.byte	0xff
	.zero		1


	//   ....[216]....
        /*0e74*/ 	.word	0x00008a20
        /*0e78*/ 	.word	0x00000000
        /*0e7c*/ 	.word	0x00000000
        /*0e80*/ 	.short	0x010a
        /*0e82*/ 	.byte	0xff
	.zero		1


	//   ....[217]....
        /*0e84*/ 	.word	0x00008a80
        /*0e88*/ 	.word	0x00000000
        /*0e8c*/ 	.word	0x00000000
        /*0e90*/ 	.short	0x010a
        /*0e92*/ 	.byte	0xff
	.zero		1


	//   ....[218]....
        /*0e94*/ 	.word	0x00008ae0
        /*0e98*/ 	.word	0x00000000
        /*0e9c*/ 	.word	0x00000000
        /*0ea0*/ 	.short	0x010a
        /*0ea2*/ 	.byte	0xff
	.zero		1


	//   ....[219]....
        /*0ea4*/ 	.word	0x00008b40
        /*0ea8*/ 	.word	0x00000000
        /*0eac*/ 	.word	0x00000000
        /*0eb0*/ 	.short	0x010a
        /*0eb2*/ 	.byte	0xff
	.zero		1


	//   ....[220]....
        /*0eb4*/ 	.word	0x00008ba0
        /*0eb8*/ 	.word	0x00000000
        /*0ebc*/ 	.word	0x00000000
        /*0ec0*/ 	.short	0x010a
        /*0ec2*/ 	.byte	0xff
	.zero		1


	//   ....[221]....
        /*0ec4*/ 	.word	0x00008c00
        /*0ec8*/ 	.word	0x00000000
        /*0ecc*/ 	.word	0x00000000
        /*0ed0*/ 	.short	0x010a
        /*0ed2*/ 	.byte	0xff
	.zero		1


	//   ....[222]....
        /*0ed4*/ 	.word	0x00008c50
        /*0ed8*/ 	.word	0x00000000
        /*0edc*/ 	.word	0x000002c0
        /*0ee0*/ 	.short	0x010a
        /*0ee2*/ 	.byte	0xff
	.zero		1


	//   ....[223]....
        /*0ee4*/ 	.word	0x00008cb0
        /*0ee8*/ 	.word	0x00000000
        /*0eec*/ 	.word	0x00000270
        /*0ef0*/ 	.short	0x010a
        /*0ef2*/ 	.byte	0xff
	.zero		1


	//   ....[224]....
        /*0ef4*/ 	.word	0x00008d00
        /*0ef8*/ 	.word	0x00000000
        /*0efc*/ 	.word	0x00000260
        /*0f00*/ 	.short	0x010a
        /*0f02*/ 	.byte	0xff
	.zero		1


	//   ....[225]....
        /*0f04*/ 	.word	0x00008d60
        /*0f08*/ 	.word	0x00000000
        /*0f0c*/ 	.word	0x00000270
        /*0f10*/ 	.short	0x010a
        /*0f12*/ 	.byte	0xff
	.zero		1


	//   ....[226]....
        /*0f14*/ 	.word	0x00008dc0
        /*0f18*/ 	.word	0x00000004
        /*0f1c*/ 	.word	0x00000008
        /*0f20*/ 	.short	0x010a
        /*0f22*/ 	.byte	0xff
	.zero		1


	//   ....[227]....
        /*0f24*/ 	.word	0x00008ea0
        /*0f28*/ 	.word	0x00000002
        /*0f2c*/ 	.word	0x00000008
        /*0f30*/ 	.short	0x010a
        /*0f32*/ 	.byte	0xff
	.zero		1


	//   ....[228]....
        /*0f34*/ 	.word	0x00008ef0
        /*0f38*/ 	.word	0x00000000
        /*0f3c*/ 	.word	0x00000260
        /*0f40*/ 	.short	0x010a
        /*0f42*/ 	.byte	0xff
	.zero		1


	//   ....[229]....
        /*0f44*/ 	.word	0x00008f50
        /*0f48*/ 	.word	0x00000000
        /*0f4c*/ 	.word	0x000002a0
        /*0f50*/ 	.short	0x010a
        /*0f52*/ 	.byte	0xff
	.zero		1


	//   ....[230]....
        /*0f54*/ 	.word	0x00008fb0
        /*0f58*/ 	.word	0x00000000
        /*0f5c*/ 	.word	0x00000000
        /*0f60*/ 	.short	0x010a
        /*0f62*/ 	.byte	0xff
	.zero		1


	//   ....[231]....
        /*0f64*/ 	.word	0x00009010
        /*0f68*/ 	.word	0x00000000
        /*0f6c*/ 	.word	0x00000000
        /*0f70*/ 	.short	0x010a
        /*0f72*/ 	.byte	0xff
	.zero		1


	//   ....[232]....
        /*0f74*/ 	.word	0x00009070
        /*0f78*/ 	.word	0x00000000
        /*0f7c*/ 	.word	0x00000000
        /*0f80*/ 	.short	0x010a
        /*0f82*/ 	.byte	0xff
	.zero		1


	//   ....[233]....
        /*0f84*/ 	.word	0x000090d0
        /*0f88*/ 	.word	0x00000000
        /*0f8c*/ 	.word	0x00000000
        /*0f90*/ 	.short	0x010a
        /*0f92*/ 	.byte	0xff
	.zero		1


	//   ....[234]....
        /*0f94*/ 	.word	0x00009130
        /*0f98*/ 	.word	0x00000000
        /*0f9c*/ 	.word	0x000002e0
        /*0fa0*/ 	.short	0x010a
        /*0fa2*/ 	.byte	0xff
	.zero		1


	//   ....[235]....
        /*0fa4*/ 	.word	0x00009180
        /*0fa8*/ 	.word	0x00000000
        /*0fac*/ 	.word	0x00000260
        /*0fb0*/ 	.short	0x010a
        /*0fb2*/ 	.byte	0xff
	.zero		1


	//   ....[236]....
        /*0fb4*/ 	.word	0x000091e0
        /*0fb8*/ 	.word	0x00000000
        /*0fbc*/ 	.word	0x00000258
        /*0fc0*/ 	.short	0x010a
        /*0fc2*/ 	.byte	0xff
	.zero		1


	//   ....[237]....
        /*0fc4*/ 	.word	0x00009240
        /*0fc8*/ 	.word	0x00000003
        /*0fcc*/ 	.word	0x00000248
        /*0fd0*/ 	.short	0x010a
        /*0fd2*/ 	.byte	0xff
	.zero		1


	//   ....[238]....
        /*0fd4*/ 	.word	0x00009290
        /*0fd8*/ 	.word	0x00000000
        /*0fdc*/ 	.word	0x00000260
        /*0fe0*/ 	.short	0x010a
        /*0fe2*/ 	.byte	0xff
	.zero		1


	//   ....[239]....
        /*0fe4*/ 	.word	0x000092f0
        /*0fe8*/ 	.word	0x00000000
        /*0fec*/ 	.word	0x00000240
        /*0ff0*/ 	.short	0x010a
        /*0ff2*/ 	.byte	0xff
	.zero		1


	//   ....[240]....
        /*0ff4*/ 	.word	0x00009340
        /*0ff8*/ 	.word	0x00000071
        /*0ffc*/ 	.word	0x00000280
        /*1000*/ 	.short	0x010a
        /*1002*/ 	.byte	0xff
	.zero		1


	//----- nvinfo : EIATTR_NUM_MBARRIERS
	.align		4
.L_47:
        /*1004*/ 	.byte	0x03, 0x38
        /*1006*/ 	.short	0x005d


	//----- nvinfo : EIATTR_EXIT_INSTR_OFFSETS
	.align		4
        /*1008*/ 	.byte	0x04, 0x1c
        /*100a*/ 	.short	(.L_49 - .L_48)


	//   ....[0]....
.L_48:
        /*100c*/ 	.word	0x00003e00


	//   ....[1]....
        /*1010*/ 	.word	0x00004300


	//   ....[2]....
        /*1014*/ 	.word	0x00004360


	//   ....[3]....
        /*1018*/ 	.word	0x00005600


	//   ....[4]....
        /*101c*/ 	.word	0x00006130


	//   ....[5]....
        /*1020*/ 	.word	0x00006170


	//   ....[6]....
        /*1024*/ 	.word	0x00007dc0


	//----- nvinfo : EIATTR_MAX_THREADS
	.align		4
.L_49:
        /*1028*/ 	.byte	0x04, 0x05
        /*102a*/ 	.short	(.L_51 - .L_50)
.L_50:
        /*102c*/ 	.word	0x00000100
        /*1030*/ 	.word	0x00000001
        /*1034*/ 	.word	0x00000001


	//----- nvinfo : EIATTR_CRS_STACK_SIZE
	.align		4
.L_51:
        /*1038*/ 	.byte	0x04, 0x1e
        /*103a*/ 	.short	(.L_53 - .L_52)
.L_52:
        /*103c*/ 	.word	0x00000000


	//----- nvinfo : EIATTR_CBANK_PARAM_SIZE
	.align		4
.L_53:
        /*1040*/ 	.byte	0x03, 0x19
        /*1042*/ 	.short	0x0800


	//----- nvinfo : EIATTR_PARAM_CBANK
	.align		4
        /*1044*/ 	.byte	0x04, 0x0a
        /*1046*/ 	.short	(.L_55 - .L_54)
	.align		4
.L_54:
        /*1048*/ 	.word	index@(.nv.constant0._ZN7cutlass13device_kernelINS_4gemm6kernel13GemmUniversalIN4cute5tupleIJiiiiEEENS1_10collective13CollectiveMmaINS1_35MainloopSm100TmaUmmaWarpSpecializedILi36ELi2ELi4ENS5_IJNS4_1CILi2EEENSA_ILi1EEESC_EEEEENS5_IJNSA_ILi128EEENSA_ILi64EEESG_EEENS_12float_e4m3_tENS5_IJlSC_lEEESI_SJ_NS4_8TiledMMAINS4_8MMA_AtomIJNS4_10MMA_TraitsINS4_25SM100_MMA_F8F6F4_2x1SM_SSEJSI_SI_fSF_SG_NS4_17integral_constantINS4_4UMMA5MajorELSQ_0EEESR_NSO_INSP_7ScaleInELSS_0EEEST_EEEEEENS4_6LayoutINS5_IJSC_SC_SC_EEENS5_IJNSA_ILi0EEESY_SY_EEEEENS5_IJNS4_10UnderscoreES11_S11_EEEEENS4_18SM100_TMA_2SM_LOADENS4_14ComposedLayoutINS4_7SwizzleILi2ELi4ELi3EEENS4_18smem_ptr_flag_bitsILi8EEENSW_INS5_IJNSA_ILi8EEESG_EEENS5_IJSG_SC_EEEEEEEvNS4_8identityES14_S1E_vS1F_EENS_8epilogue10collective18CollectiveEpilogueINS1H_23Sm100TmaWarpSpecializedILi1ELi1ELi32ELb0ELb0EEEJNS5_IJSG_SG_SG_EEENS5_IJNSW_ISG_SC_EES1N_EEESI_SJ_SI_SJ_NS1H_6fusion15FusionCallbacksIS1L_NS1P_17LinearCombinationISI_fSI_fLNS_15FloatRoundStyleE2EEES1M_S1O_JEEENS4_5SM1004TMEM4LOAD26SM100_TMEM_LOAD_32dp32b32xENS4_13SM90_TMA_LOADES1E_NS4_39AutoVectorizingCopyWithAssumedAlignmentILi128EEENS4_14SM90_TMA_STOREES1E_S21_S21_EEEvvEEEEvNT_6ParamsE)
        /*104c*/ 	.short	0x0380
        /*104e*/ 	.short	0x0800


	//----- nvinfo : EIATTR_SW_WAR
	.align		4
.L_55:
        /*1050*/ 	.byte	0x04, 0x36
        /*1052*/ 	.short	(.L_57 - .L_56)
.L_56:
        /*1054*/ 	.word	0x00000008
.L_57:


//--------------------- .nv.callgraph             --------------------------
	.section	.nv.callgraph,"",@"SHT_CUDA_CALLGRAPH"
	.align	4
	.sectionentsize	8
	.align		4
        /*0000*/ 	.word	0x00000000
	.align		4
        /*0004*/ 	.word	0xffffffff
	.align		4
        /*0008*/ 	.word	index@(_ZN7cutlass13device_kernelINS_4gemm6kernel13GemmUniversalIN4cute5tupleIJiiiiEEENS1_10collective13CollectiveMmaINS1_35MainloopSm100TmaUmmaWarpSpecializedILi36ELi2ELi4ENS5_IJNS4_1CILi2EEENSA_ILi1EEESC_EEEEENS5_IJNSA_ILi128EEENSA_ILi64EEESG_EEENS_12float_e4m3_tENS5_IJlSC_lEEESI_SJ_NS4_8TiledMMAINS4_8MMA_AtomIJNS4_10MMA_TraitsINS4_25SM100_MMA_F8F6F4_2x1SM_SSEJSI_SI_fSF_SG_NS4_17integral_constantINS4_4UMMA5MajorELSQ_0EEESR_NSO_INSP_7ScaleInELSS_0EEEST_EEEEEENS4_6LayoutINS5_IJSC_SC_SC_EEENS5_IJNSA_ILi0EEESY_SY_EEEEENS5_IJNS4_10UnderscoreES11_S11_EEEEENS4_18SM100_TMA_2SM_LOADENS4_14ComposedLayoutINS4_7SwizzleILi2ELi4ELi3EEENS4_18smem_ptr_flag_bitsILi8EEENSW_INS5_IJNSA_ILi8EEESG_EEENS5_IJSG_SC_EEEEEEEvNS4_8identityES14_S1E_vS1F_EENS_8epilogue10collective18CollectiveEpilogueINS1H_23Sm100TmaWarpSpecializedILi1ELi1ELi32ELb0ELb0EEEJNS5_IJSG_SG_SG_EEENS5_IJNSW_ISG_SC_EES1N_EEESI_SJ_SI_SJ_NS1H_6fusion15FusionCallbacksIS1L_NS1P_17LinearCombinationISI_fSI_fLNS_15FloatRoundStyleE2EEES1M_S1O_JEEENS4_5SM1004TMEM4LOAD26SM100_TMEM_LOAD_32dp32b32xENS4_13SM90_TMA_LOADES1E_NS4_39AutoVectorizingCopyWithAssumedAlignmentILi128EEENS4_14SM90_TMA_STOREES1E_S21_S21_EEEvvEEEEvNT_6ParamsE)
	.align		4
        /*000c*/ 	.word	index@(__assertfail)
	.align		4
        /*0010*/ 	.word	0x00000000
	.align		4
        /*0014*/ 	.word	0xfffffffe
	.align		4
        /*0018*/ 	.word	0x00000000
	.align		4
        /*001c*/ 	.word	0xfffffffd
	.align		4
        /*0020*/ 	.word	0x00000000
	.align		4
        /*0024*/ 	.word	0xfffffffc


//--------------------- .nv.constant4             --------------------------
	.section	.nv.constant4,"a",@progbits
	.align	8
	.align		8
.nv.constant4:
        /*0000*/ 	.dword	__assertfail
	.align		8
        /*0008*/ 	.dword	__unnamed_1
	.align		8
        /*0010*/ 	.dword	__unnamed_2
	.align		8
        /*0018*/ 	.dword	_ZN39_INTERNAL_c8c1dba1_4_k_cu_aa43c03e_79114cuda3std3__45__cpo5beginE
	.align		8
        /*0020*/ 	.dword	_ZN39_INTERNAL_c8c1dba1_4_k_cu_aa43c03e_79114cuda3std3__45__cpo3endE
	.align		8
        /*0028*/ 	.dword	_ZN39_INTERNAL_c8c1dba1_4_k_cu_aa43c03e_79114cuda3std3__45__cpo6cbeginE
	.align		8
        /*0030*/ 	.dword	_ZN39_INTERNAL_c8c1dba1_4_k_cu_aa43c03e_79114cuda3std3__45__cpo4cendE
	.align		8
        /*0038*/ 	.dword	_ZN39_INTERNAL_c8c1dba1_4_k_cu_aa43c03e_79114cuda3std3__441_GLOBAL__N__c8c1dba1_4_k_cu_aa43c03e_79116ignoreE
	.align		8
        /*0040*/ 	.dword	_ZN39_INTERNAL_c8c1dba1_4_k_cu_aa43c03e_79114cuda3std3__419piecewise_constructE
	.align		8
        /*0048*/ 	.dword	_ZN39_INTERNAL_c8c1dba1_4_k_cu_aa43c03e_79114cuda3std3__48in_placeE
	.align		8
        /*0050*/ 	.dword	_ZN39_INTERNAL_c8c1dba1_4_k_cu_aa43c03e_79114cuda3std6ranges3__45__cpo4swapE
	.align		8
        /*0058*/ 	.dword	_ZN39_INTERNAL_c8c1dba1_4_k_cu_aa43c03e_79114cuda3std6ranges3__45__cpo9iter_moveE
	.align		8
        /*0060*/ 	.dword	_ZN39_INTERNAL_c8c1dba1_4_k_cu_aa43c03e_79114cute7productE
	.align		8
        /*0068*/ 	.dword	_ZN39_INTERNAL_c8c1dba1_4_k_cu_aa43c03e_79114cute1_E
	.align		8
        /*0070*/ 	.dword	$str$25
	.align		8
        /*0078*/ 	.dword	$str$26
	.align		8
        /*0080*/ 	.dword	$str$27
	.align		8
        /*0088*/ 	.dword	$str$28


//--------------------- .text._ZN7cutlass13device_kernelINS_4gemm6kernel13GemmUniversalIN4cute5tupleIJiiiiEEENS1_10collective13CollectiveMmaINS1_35MainloopSm100TmaUmmaWarpSpecializedILi36ELi2ELi4ENS5_IJNS4_1CILi2EEENSA_ILi1EEESC_EEEEENS5_IJNSA_ILi128EEENSA_ILi64EEESG_EEENS_12float_e4m3_tENS5_IJlSC_lEEESI_SJ_NS4_8TiledMMAINS4_8MMA_AtomIJNS4_10MMA_TraitsINS4_25SM100_MMA_F8F6F4_2x1SM_SSEJSI_SI_fSF_SG_NS4_17integral_constantINS4_4UMMA5MajorELSQ_0EEESR_NSO_INSP_7ScaleInELSS_0EEEST_EEEEEENS4_6LayoutINS5_IJSC_SC_SC_EEENS5_IJNSA_ILi0EEESY_SY_EEEEENS5_IJNS4_10UnderscoreES11_S11_EEEEENS4_18SM100_TMA_2SM_LOADENS4_14ComposedLayoutINS4_7SwizzleILi2ELi4ELi3EEENS4_18smem_ptr_flag_bitsILi8EEENSW_INS5_IJNSA_ILi8EEESG_EEENS5_IJSG_SC_EEEEEEEvNS4_8identityES14_S1E_vS1F_EENS_8epilogue10collective18CollectiveEpilogueINS1H_23Sm100TmaWarpSpecializedILi1ELi1ELi32ELb0ELb0EEEJNS5_IJSG_SG_SG_EEENS5_IJNSW_ISG_SC_EES1N_EEESI_SJ_SI_SJ_NS1H_6fusion15FusionCallbacksIS1L_NS1P_17LinearCombinationISI_fSI_fLNS_15FloatRoundStyleE2EEES1M_S1O_JEEENS4_5SM1004TMEM4LOAD26SM100_TMEM_LOAD_32dp32b32xENS4_13SM90_TMA_LOADES1E_NS4_39AutoVectorizingCopyWithAssumedAlignmentILi128EEENS4_14SM90_TMA_STOREES1E_S21_S21_EEEvvEEEEvNT_6ParamsE --------------------------
	.section	.text._ZN7cutlass13device_kernelINS_4gemm6kernel13GemmUniversalIN4cute5tupleIJiiiiEEENS1_10collective13CollectiveMmaINS1_35MainloopSm100TmaUmmaWarpSpecializedILi36ELi2ELi4ENS5_IJNS4_1CILi2EEENSA_ILi1EEESC_EEEEENS5_IJNSA_ILi128EEENSA_ILi64EEESG_EEENS_12float_e4m3_tENS5_IJlSC_lEEESI_SJ_NS4_8TiledMMAINS4_8MMA_AtomIJNS4_10MMA_TraitsINS4_25SM100_MMA_F8F6F4_2x1SM_SSEJSI_SI_fSF_SG_NS4_17integral_constantINS4_4UMMA5MajorELSQ_0EEESR_NSO_INSP_7ScaleInELSS_0EEEST_EEEEEENS4_6LayoutINS5_IJSC_SC_SC_EEENS5_IJNSA_ILi0EEESY_SY_EEEEENS5_IJNS4_10UnderscoreES11_S11_EEEEENS4_18SM100_TMA_2SM_LOADENS4_14ComposedLayoutINS4_7SwizzleILi2ELi4ELi3EEENS4_18smem_ptr_flag_bitsILi8EEENSW_INS5_IJNSA_ILi8EEESG_EEENS5_IJSG_SC_EEEEEEEvNS4_8identityES14_S1E_vS1F_EENS_8epilogue10collective18CollectiveEpilogueINS1H_23Sm100TmaWarpSpecializedILi1ELi1ELi32ELb0ELb0EEEJNS5_IJSG_SG_SG_EEENS5_IJNSW_ISG_SC_EES1N_EEESI_SJ_SI_SJ_NS1H_6fusion15FusionCallbacksIS1L_NS1P_17LinearCombinationISI_fSI_fLNS_15FloatRoundStyleE2EEES1M_S1O_JEEENS4_5SM1004TMEM4LOAD26SM100_TMEM_LOAD_32dp32b32xENS4_13SM90_TMA_LOADES1E_NS4_39AutoVectorizingCopyWithAssumedAlignmentILi128EEENS4_14SM90_TMA_STOREES1E_S21_S21_EEEvvEEEEvNT_6ParamsE,"ax",@progbits
	.align	128
.text._ZN7cutlass13device_kernelINS_4gemm6kernel13GemmUniversalIN4cute5tupleIJiiiiEEENS1_10collective13CollectiveMmaINS1_35MainloopSm100TmaUmmaWarpSpecializedILi36ELi2ELi4ENS5_IJNS4_1CILi2EEENSA_ILi1EEESC_EEEEENS5_IJNSA_ILi128EEENSA_ILi64EEESG_EEENS_12float_e4m3_tENS5_IJlSC_lEEESI_SJ_NS4_8TiledMMAINS4_8MMA_AtomIJNS4_10MMA_TraitsINS4_25SM100_MMA_F8F6F4_2x1SM_SSEJSI_SI_fSF_SG_NS4_17integral_constantINS4_4UMMA5MajorELSQ_0EEESR_NSO_INSP_7ScaleInELSS_0EEEST_EEEEEENS4_6LayoutINS5_IJSC_SC_SC_EEENS5_IJNSA_ILi0EEESY_SY_EEEEENS5_IJNS4_10UnderscoreES11_S11_EEEEENS4_18SM100_TMA_2SM_LOADENS4_14ComposedLayoutINS4_7SwizzleILi2ELi4ELi3EEENS4_18smem_ptr_flag_bitsILi8EEENSW_INS5_IJNSA_ILi8EEESG_EEENS5_IJSG_SC_EEEEEEEvNS4_8identityES14_S1E_vS1F_EENS_8epilogue10collective18CollectiveEpilogueINS1H_23Sm100TmaWarpSpecializedILi1ELi1ELi32ELb0ELb0EEEJNS5_IJSG_SG_SG_EEENS5_IJNSW_ISG_SC_EES1N_EEESI_SJ_SI_SJ_NS1H_6fusion15FusionCallbacksIS1L_NS1P_17LinearCombinationISI_fSI_fLNS_15FloatRoundStyleE2EEES1M_S1O_JEEENS4_5SM1004TMEM4LOAD26SM100_TMEM_LOAD_32dp32b32xENS4_13SM90_TMA_LOADES1E_NS4_39AutoVectorizingCopyWithAssumedAlignmentILi128EEENS4_14SM90_TMA_STOREES1E_S21_S21_EEEvvEEEEvNT_6ParamsE:
        .type           _ZN7cutlass13device_kernelINS_4gemm6kernel13GemmUniversalIN4cute5tupleIJiiiiEEENS1_10collective13CollectiveMmaINS1_35MainloopSm100TmaUmmaWarpSpecializedILi36ELi2ELi4ENS5_IJNS4_1CILi2EEENSA_ILi1EEESC_EEEEENS5_IJNSA_ILi128EEENSA_ILi64EEESG_EEENS_12float_e4m3_tENS5_IJlSC_lEEESI_SJ_NS4_8TiledMMAINS4_8MMA_AtomIJNS4_10MMA_TraitsINS4_25SM100_MMA_F8F6F4_2x1SM_SSEJSI_SI_fSF_SG_NS4_17integral_constantINS4_4UMMA5MajorELSQ_0EEESR_NSO_INSP_7ScaleInELSS_0EEEST_EEEEEENS4_6LayoutINS5_IJSC_SC_SC_EEENS5_IJNSA_ILi0EEESY_SY_EEEEENS5_IJNS4_10UnderscoreES11_S11_EEEEENS4_18SM100_TMA_2SM_LOADENS4_14ComposedLayoutINS4_7SwizzleILi2ELi4ELi3EEENS4_18smem_ptr_flag_bitsILi8EEENSW_INS5_IJNSA_ILi8EEESG_EEENS5_IJSG_SC_EEEEEEEvNS4_8identityES14_S1E_vS1F_EENS_8epilogue10collective18CollectiveEpilogueINS1H_23Sm100TmaWarpSpecializedILi1ELi1ELi32ELb0ELb0EEEJNS5_IJSG_SG_SG_EEENS5_IJNSW_ISG_SC_EES1N_EEESI_SJ_SI_SJ_NS1H_6fusion15FusionCallbacksIS1L_NS1P_17LinearCombinationISI_fSI_fLNS_15FloatRoundStyleE2EEES1M_S1O_JEEENS4_5SM1004TMEM4LOAD26SM100_TMEM_LOAD_32dp32b32xENS4_13SM90_TMA_LOADES1E_NS4_39AutoVectorizingCopyWithAssumedAlignmentILi128EEENS4_14SM90_TMA_STOREES1E_S21_S21_EEEvvEEEEvNT_6ParamsE,@function
        .size           _ZN7cutlass13device_kernelINS_4gemm6kernel13GemmUniversalIN4cute5tupleIJiiiiEEENS1_10collective13CollectiveMmaINS1_35MainloopSm100TmaUmmaWarpSpecializedILi36ELi2ELi4ENS5_IJNS4_1CILi2EEENSA_ILi1EEESC_EEEEENS5_IJNSA_ILi128EEENSA_ILi64EEESG_EEENS_12float_e4m3_tENS5_IJlSC_lEEESI_SJ_NS4_8TiledMMAINS4_8MMA_AtomIJNS4_10MMA_TraitsINS4_25SM100_MMA_F8F6F4_2x1SM_SSEJSI_SI_fSF_SG_NS4_17integral_constantINS4_4UMMA5MajorELSQ_0EEESR_NSO_INSP_7ScaleInELSS_0EEEST_EEEEEENS4_6LayoutINS5_IJSC_SC_SC_EEENS5_IJNSA_ILi0EEESY_SY_EEEEENS5_IJNS4_10UnderscoreES11_S11_EEEEENS4_18SM100_TMA_2SM_LOADENS4_14ComposedLayoutINS4_7SwizzleILi2ELi4ELi3EEENS4_18smem_ptr_flag_bitsILi8EEENSW_INS5_IJNSA_ILi8EEESG_EEENS5_IJSG_SC_EEEEEEEvNS4_8identityES14_S1E_vS1F_EENS_8epilogue10collective18CollectiveEpilogueINS1H_23Sm100TmaWarpSpecializedILi1ELi1ELi32ELb0ELb0EEEJNS5_IJSG_SG_SG_EEENS5_IJNSW_ISG_SC_EES1N_EEESI_SJ_SI_SJ_NS1H_6fusion15FusionCallbacksIS1L_NS1P_17LinearCombinationISI_fSI_fLNS_15FloatRoundStyleE2EEES1M_S1O_JEEENS4_5SM1004TMEM4LOAD26SM100_TMEM_LOAD_32dp32b32xENS4_13SM90_TMA_LOADES1E_NS4_39AutoVectorizingCopyWithAssumedAlignmentILi128EEENS4_14SM90_TMA_STOREES1E_S21_S21_EEEvvEEEEvNT_6ParamsE,(.L_x_246 - _ZN7cutlass13device_kernelINS_4gemm6kernel13GemmUniversalIN4cute5tupleIJiiiiEEENS1_10collective13CollectiveMmaINS1_35MainloopSm100TmaUmmaWarpSpecializedILi36ELi2ELi4ENS5_IJNS4_1CILi2EEENSA_ILi1EEESC_EEEEENS5_IJNSA_ILi128EEENSA_ILi64EEESG_EEENS_12float_e4m3_tENS5_IJlSC_lEEESI_SJ_NS4_8TiledMMAINS4_8MMA_AtomIJNS4_10MMA_TraitsINS4_25SM100_MMA_F8F6F4_2x1SM_SSEJSI_SI_fSF_SG_NS4_17integral_constantINS4_4UMMA5MajorELSQ_0EEESR_NSO_INSP_7ScaleInELSS_0EEEST_EEEEEENS4_6LayoutINS5_IJSC_SC_SC_EEENS5_IJNSA_ILi0EEESY_SY_EEEEENS5_IJNS4_10UnderscoreES11_S11_EEEEENS4_18SM100_TMA_2SM_LOADENS4_14ComposedLayoutINS4_7SwizzleILi2ELi4ELi3EEENS4_18smem_ptr_flag_bitsILi8EEENSW_INS5_IJNSA_ILi8EEESG_EEENS5_IJSG_SC_EEEEEEEvNS4_8identityES14_S1E_vS1F_EENS_8epilogue10collective18CollectiveEpilogueINS1H_23Sm100TmaWarpSpecializedILi1ELi1ELi32ELb0ELb0EEEJNS5_IJSG_SG_SG_EEENS5_IJNSW_ISG_SC_EES1N_EEESI_SJ_SI_SJ_NS1H_6fusion15FusionCallbacksIS1L_NS1P_17LinearCombinationISI_fSI_fLNS_15FloatRoundStyleE2EEES1M_S1O_JEEENS4_5SM1004TMEM4LOAD26SM100_TMEM_LOAD_32dp32b32xENS4_13SM90_TMA_LOADES1E_NS4_39AutoVectorizingCopyWithAssumedAlignmentILi128EEENS4_14SM90_TMA_STOREES1E_S21_S21_EEEvvEEEEvNT_6ParamsE)
        .other          _ZN7cutlass13device_kernelINS_4gemm6kernel13GemmUniversalIN4cute5tupleIJiiiiEEENS1_10collective13CollectiveMmaINS1_35MainloopSm100TmaUmmaWarpSpecializedILi36ELi2ELi4ENS5_IJNS4_1CILi2EEENSA_ILi1EEESC_EEEEENS5_IJNSA_ILi128EEENSA_ILi64EEESG_EEENS_12float_e4m3_tENS5_IJlSC_lEEESI_SJ_NS4_8TiledMMAINS4_8MMA_AtomIJNS4_10MMA_TraitsINS4_25SM100_MMA_F8F6F4_2x1SM_SSEJSI_SI_fSF_SG_NS4_17integral_constantINS4_4UMMA5MajorELSQ_0EEESR_NSO_INSP_7ScaleInELSS_0EEEST_EEEEEENS4_6LayoutINS5_IJSC_SC_SC_EEENS5_IJNSA_ILi0EEESY_SY_EEEEENS5_IJNS4_10UnderscoreES11_S11_EEEEENS4_18SM100_TMA_2SM_LOADENS4_14ComposedLayoutINS4_7SwizzleILi2ELi4ELi3EEENS4_18smem_ptr_flag_bitsILi8EEENSW_INS5_IJNSA_ILi8EEESG_EEENS5_IJSG_SC_EEEEEEEvNS4_8identityES14_S1E_vS1F_EENS_8epilogue10collective18CollectiveEpilogueINS1H_23Sm100TmaWarpSpecializedILi1ELi1ELi32ELb0ELb0EEEJNS5_IJSG_SG_SG_EEENS5_IJNSW_ISG_SC_EES1N_EEESI_SJ_SI_SJ_NS1H_6fusion15FusionCallbacksIS1L_NS1P_17LinearCombinationISI_fSI_fLNS_15FloatRoundStyleE2EEES1M_S1O_JEEENS4_5SM1004TMEM4LOAD26SM100_TMEM_LOAD_32dp32b32xENS4_13SM90_TMA_LOADES1E_NS4_39AutoVectorizingCopyWithAssumedAlignmentILi128EEENS4_14SM90_TMA_STOREES1E_S21_S21_EEEvvEEEEvNT_6ParamsE,@"STO_CUDA_ENTRY STV_DEFAULT"
_ZN7cutlass13device_kernelINS_4gemm6kernel13GemmUniversalIN4cute5tupleIJiiiiEEENS1_10collective13CollectiveMmaINS1_35MainloopSm100TmaUmmaWarpSpecializedILi36ELi2ELi4ENS5_IJNS4_1CILi2EEENSA_ILi1EEESC_EEEEENS5_IJNSA_ILi128EEENSA_ILi64EEESG_EEENS_12float_e4m3_tENS5_IJlSC_lEEESI_SJ_NS4_8TiledMMAINS4_8MMA_AtomIJNS4_10MMA_TraitsINS4_25SM100_MMA_F8F6F4_2x1SM_SSEJSI_SI_fSF_SG_NS4_17integral_constantINS4_4UMMA5MajorELSQ_0EEESR_NSO_INSP_7ScaleInELSS_0EEEST_EEEEEENS4_6LayoutINS5_IJSC_SC_SC_EEENS5_IJNSA_ILi0EEESY_SY_EEEEENS5_IJNS4_10UnderscoreES11_S11_EEEEENS4_18SM100_TMA_2SM_LOADENS4_14ComposedLayoutINS4_7SwizzleILi2ELi4ELi3EEENS4_18smem_ptr_flag_bitsILi8EEENSW_INS5_IJNSA_ILi8EEESG_EEENS5_IJSG_SC_EEEEEEEvNS4_8identityES14_S1E_vS1F_EENS_8epilogue10collective18CollectiveEpilogueINS1H_23Sm100TmaWarpSpecializedILi1ELi1ELi32ELb0ELb0EEEJNS5_IJSG_SG_SG_EEENS5_IJNSW_ISG_SC_EES1N_EEESI_SJ_SI_SJ_NS1H_6fusion15FusionCallbacksIS1L_NS1P_17LinearCombinationISI_fSI_fLNS_15FloatRoundStyleE2EEES1M_S1O_JEEENS4_5SM1004TMEM4LOAD26SM100_TMEM_LOAD_32dp32b32xENS4_13SM90_TMA_LOADES1E_NS4_39AutoVectorizingCopyWithAssumedAlignmentILi128EEENS4_14SM90_TMA_STOREES1E_S21_S21_EEEvvEEEEvNT_6ParamsE:
[----:B------:R-:W1:Y:S01]  /*0000*/  LDC R1, c[0x0][0x37c] ;  /* 0x0000df00ff017b82 */ /* 0x000e620000000800 */
[----:B------:R-:W2:Y:S01]  /*0010*/  S2R R103, SR_TID.X ;  /* 0x0000000000677919 */ /* 0x000ea20000002100 */
[----:B------:R-:W3:Y:S06]  /*0020*/  LDCU.64 UR6, c[0x0][0x890] ;  /* 0x00011200ff0677ac */ /* 0x000eec0008000a00 */
[----:B------:R-:W4:Y:S01]  /*0030*/  S2UR UR37, SR_CgaCtaId ;  /* 0x00000000002579c3 */ /* 0x000f220000008800 */
[----:B------:R-:W-:Y:S02]  /*0040*/  PRMT R95, RZ, 0x7610, R95 ;  /* 0x00007610ff5f7816 */ /* 0x000fe4000000005f */
[----:B------:R-:W-:Y:S01]  /*0050*/  ELECT P1, URZ, PT ;  /* 0x0000000000ff782f */ /* 0x000fe20003820000 */
[----:B------:R-:W1:Y:S01]  /*0060*/  LDCU.64 UR40, c[0x0][0x358] ;  /* 0x00006b00ff2877ac */ /* 0x000e620008000a00 */
[----:B---3--:R-:W-:-:S04]  /*0070*/  UISETP.NE.U32.AND UP0, UPT, UR6, URZ, UPT ;  /* 0x000000ff0600728c */ /* 0x008fc8000bf05070 */
[----:B------:R-:W-:Y:S02]  /*0080*/  UISETP.NE.AND.EX UP0, UPT, UR7, URZ, UPT, UP0 ;  /* 0x000000ff0700728c */ /* 0x000fe4000bf05300 */
[----:B----4-:R-:W-:Y:S02]  /*0090*/  ULOP3.LUT UR5, UR37, 0x1, URZ, 0xc0, !UPT ;  /* 0x0000000125057892 */ /* 0x010fe4000f8ec0ff */
[----:B------:R-:W-:Y:S01]  /*00a0*/  ULOP3.LUT UR4, UR37, 0x1, URZ, 0x3c, !UPT ;  /* 0x0000000125047892 */ /* 0x000fe2000f8e3cff */
[----:B--2---:R-:W-:-:S05]  /*00b0*/  SHF.R.U32.HI R106, RZ, 0x5, R103 ;  /* 0x00000005ff6a7819 */ /* 0x004fca0000011667 */
[----:B------:R-:W2:Y:S02]  /*00c0*/  SHFL.IDX PT, R0, R106, RZ, 0x1f ;  /* 0x00001fff6a007589 */ /* 0x000ea400000e0000 */
[----:B--2---:R-:W-:Y:S01]  /*00d0*/  R2UR UR10, R0 ;  /* 0x00000000000a72ca */ /* 0x004fe200000e0000 */
[----:B-1----:R-:W-:-:S14]  /*00e0*/  BRA.U UP0, `(.L_x_0) ;  /* 0x00000001002c7547 */ /* 0x002fdc000b800000 */
[----:B------:R-:W1:Y:S02]  /*00f0*/  LDCU.64 UR8, c[0x0][0x888] ;  /* 0x00011100ff0877ac */ /* 0x000e640008000a00 */
[----:B-1----:R-:W-:-:S04]  /*0100*/  UISETP.NE.U32.AND UP0, UPT, UR8, URZ, UPT ;  /* 0x000000ff0800728c */ /* 0x002fc8000bf05070 */
[----:B------:R-:W-:-:S09]  /*0110*/  UISETP.NE.AND.EX UP0, UPT, UR9, URZ, UPT, UP0 ;  /* 0x000000ff0900728c */ /* 0x000fd2000bf05300 */
[----:B------:R-:W-:Y:S05]  /*0120*/  BRA.U !UP0, `(.L_x_1) ;  /* 0x0000000108107547 */ /* 0x000fea000b800000 */
[----:B------:R-:W1:Y:S02]  /*0130*/  LDC.64 R2, c[0x0][0x888] ;  /* 0x00022200ff027b82 */ /* 0x000e640000000a00 */
[----:B-1----:R1:W5:Y:S01]  /*0140*/  LDG.E R49, desc[UR40][R2.64] ;  /* 0x0000002802317981 */ /* 0x002362000c1e1900 */
[----:B------:R-:W-:Y:S01]  /*0150*/  HFMA2 R95, -RZ, RZ, 0, 5.9604644775390625e-08 ;  /* 0x00000001ff5f7431 */ /* 0x000fe200000001ff */
[----:B------:R-:W-:Y:S05]  /*0160*/  BRA `(.L_x_0) ;  /* 0x00000000000c7947 */ /* 0x000fea0003800000 */
.L_x_1:
[----:B------:R-:W1:Y:S01]  /*0170*/  LDCU UR8, c[0x0][0x880] ;  /* 0x00011000ff0877ac */ /* 0x000e620008000800 */
[----:B------:R-:W-:Y:S01]  /*0180*/  HFMA2 R95, -RZ, RZ, 0, 5.9604644775390625e-08 ;  /* 0x00000001ff5f7431 */ /* 0x000fe200000001ff */
[----:B-1----:R-:W-:-:S07]  /*0190*/  MOV R49, UR8 ;  /* 0x0000000800317c02 */ /* 0x002fce0008000f00 */
.L_x_0:
[----:B------:R-:W2:Y:S02]  /*01a0*/  LDCU.64 UR8, c[0x0][0x8b0] ;  /* 0x00011600ff0877ac */ /* 0x000ea40008000a00 */
[----:B--2---:R-:W-:-:S04]  /*01b0*/  UISETP.NE.U32.AND UP0, UPT, UR8, URZ, UPT ;  /* 0x000000ff0800728c */ /* 0x004fc8000bf05070 */
[----:B------:R-:W-:-:S09]  /*01c0*/  UISETP.NE.AND.EX UP0, UPT, UR9, URZ, UPT, UP0 ;  /* 0x000000ff0900728c */ /* 0x000fd2000bf05300 */
[----:B------:R-:W-:Y:S05]  /*01d0*/  BRA.U UP0, `(.L_x_2) ;  /* 0x0000000100247547 */ /* 0x000fea000b800000 */
[----:B------:R-:W2:Y:S02]  /*01e0*/  LDCU.64 UR8, c[0x0][0x8a8] ;  /* 0x00011500ff0877ac */ /* 0x000ea40008000a00 */
[----:B--2---:R-:W-:-:S04]  /*01f0*/  UISETP.NE.U32.AND UP0, UPT, UR8, URZ, UPT ;  /* 0x000000ff0800728c */ /* 0x004fc8000bf05070 */
[----:B------:R-:W-:-:S09]  /*0200*/  UISETP.NE.AND.EX UP0, UPT, UR9, URZ, UPT, UP0 ;  /* 0x000000ff0900728c */ /* 0x000fd2000bf05300 */
[----:B------:R-:W-:Y:S05]  /*0210*/  BRA.U !UP0, `(.L_x_3) ;  /* 0x00000001080c7547 */ /* 0x000fea000b800000 */
[----:B------:R-:W2:Y:S02]  /*0220*/  LDC.64 R46, c[0x0][0x8a8] ;  /* 0x00022a00ff2e7b82 */ /* 0x000ea40000000a00 */
[----:B--2---:R2:W5:Y:S01]  /*0230*/  LDG.E R46, desc[UR40][R46.64] ;  /* 0x000000282e2e7981 */ /* 0x004562000c1e1900 */
[----:B------:R-:W-:Y:S05]  /*0240*/  BRA `(.L_x_2) ;  /* 0x0000000000087947 */ /* 0x000fea0003800000 */
.L_x_3:
[----:B------:R-:W2:Y:S02]  /*0250*/  LDCU UR8, c[0x0][0x8a0] ;  /* 0x00011400ff0877ac */ /* 0x000ea40008000800 */
[----:B--2---:R-:W-:Y:S02]  /*0260*/  MOV R46, UR8 ;  /* 0x00000008002e7c02 */ /* 0x004fe40008000f00 */
.L_x_2:
[----:B------:R-:W-:Y:S01]  /*0270*/  IMAD.U32 R0, RZ, RZ, UR10 ;  /* 0x0000000aff007e24 */ /* 0x000fe2000f8e00ff */
[----:B------:R-:W-:Y:S04]  /*0280*/  BSSY.RECONVERGENT B0, `(.L_x_4) ;  /* 0x000000c000007945 */ /* 0x000fe80003800200 */
[C---:B------:R-:W-:Y:S02]  /*0290*/  ISETP.NE.OR P2, PT, R0.reuse, 0x1, !P1 ;  /* 0x000000010000780c */ /* 0x040fe40004f45670 */
[----:B------:R-:W-:-:S11]  /*02a0*/  ISETP.NE.OR P0, PT, R0, 0x3, !P1 ;  /* 0x000000030000780c */ /* 0x000fd60004f05670 */
[----:B------:R-:W-:Y:S05]  /*02b0*/  @P2 BRA `(.L_x_5) ;  /* 0x0000000000202947 */ /* 0x000fea0003800000 */
[----:B------:R-:W3:Y:S02]  /*02c0*/  LDCU.64 UR8, c[0x0][0x348] ;  /* 0x00006900ff0877ac */ /* 0x000ee40008000a00 */
[----:B---3--:R-:W-:Y:S02]  /*02d0*/  UIADD3 UR12, UP1, UPT, UR8, 0x80, URZ ;  /* 0x00000080080c7890 */ /* 0x008fe4000ff3e0ff */
[----:B------:R-:W-:Y:S02]  /*02e0*/  UIADD3 UR8, UP0, UPT, UR8, 0x180, URZ ;  /* 0x0000018008087890 */ /* 0x000fe4000ff1e0ff */
[----:B------:R-:W-:Y:S02]  /*02f0*/  UIADD3.X UR13, UPT, UPT, URZ, UR9, URZ, UP1, !UPT ;  /* 0x00000009ff0d7290 */ /* 0x000fe40008ffe4ff */
[----:B------:R-:W-:-:S07]  /*0300*/  UIADD3.X UR9, UPT, UPT, URZ, UR9, URZ, UP0, !UPT ;  /* 0x00000009ff097290 */ /* 0x000fce00087fe4ff */
[----:B------:R3:W-:Y:S02]  /*0310*/  UTMACCTL.PF [UR12] ;  /* 0x000000000c0079b9 */ /* 0x0007e40008040000 */
[----:B------:R3:W-:Y:S02]  /*0320*/  UTMACCTL.PF [UR8] ;  /* 0x00000000080079b9 */ /* 0x0007e40008040000 */
[----:B---3--:R-:W-:Y:S01]  /*0330*/  NOP ;  /* 0x0000000000007918 */ /* 0x008fe20000000000 */
.L_x_5:
[----:B------:R-:W-:Y:S05]  /*0340*/  BSYNC.RECONVERGENT B0 ;  /* 0x0000000000007941 */ /* 0x000fea0003800200 */
.L_x_4:
[----:B------:R-:W-:Y:S04]  /*0350*/  BSSY.RECONVERGENT B0, `(.L_x_6) ;  /* 0x000000a000007945 */ /* 0x000fe80003800200 */
        /* <DEDUP_REMOVED lines=9> */
.L_x_7:
[----:B------:R-:W-:Y:S05]  /*03f0*/  BSYNC.RECONVERGENT B0 ;  /* 0x0000000000007941 */ /* 0x000fea0003800200 */
.L_x_6:
[----:B------:R-:W3:Y:S01]  /*0400*/  LDCU.64 UR8, c[0x0][0x888] ;  /* 0x00011100ff0877ac */ /* 0x000ee20008000a00 */
[----:B------:R-:W-:Y:S02]  /*0410*/  UISETP.EQ.U32.AND UP1, UPT, UR6, URZ, UPT ;  /* 0x000000ff0600728c */ /* 0x000fe4000bf22070 */
[----:B------:R-:W-:Y:S02]  /*0420*/  UPLOP3.LUT UP5, UPT, UPT, UPT, UPT, 0x80, 0x8 ;  /* 0x000000000008789c */ /* 0x000fe40003faf070 */
[----:B---3--:R-:W-:-:S04]  /*0430*/  UISETP.NE.U32.AND UP0, UPT, UR8, URZ, UPT ;  /* 0x000000ff0800728c */ /* 0x008fc8000bf05070 */
[----:B------:R-:W-:-:S04]  /*0440*/  UISETP.NE.AND.EX UP0, UPT, UR9, URZ, UPT, UP0 ;  /* 0x000000ff0900728c */ /* 0x000fc8000bf05300 */
[----:B------:R-:W-:-:S04]  /*0450*/  UISETP.EQ.OR.EX UP2, UPT, UR7, URZ, !UP0, UP1 ;  /* 0x000000ff0700728c */ /* 0x000fc8000c742710 */
[----:B------:R-:W-:-:S05]  /*0460*/  UP2UR UR44, UPR, URZ, 0x4 ;  /* 0x00000004ff2c7883 */ /* 0x000fca0008000000 */
[----:B------:R-:W-:Y:S07]  /*0470*/  BRA.U !UP2, `(.L_x_8) ;  /* 0x000000010a207547 */ /* 0x000fee000b800000 */
[----:B------:R-:W-:Y:S01]  /*0480*/  UISETP.NE.U32.AND UP2, UPT, UR6, URZ, UPT ;  /* 0x000000ff0600728c */ /* 0x000fe2000bf45070 */
[----:B-----5:R-:W-:Y:S01]  /*0490*/  FSETP.NEU.AND P0, PT, R49, RZ, PT ;  /* 0x000000ff3100720b */ /* 0x020fe20003f0d000 */
[----:B------:R-:W-:Y:S02]  /*04a0*/  USEL UR6, URZ, 0xffffffff, UP0 ;  /* 0xffffffffff067887 */ /* 0x000fe40008000000 */
[----:B------:R-:W-:-:S10]  /*04b0*/  UISETP.NE.AND.EX UP2, UPT, UR7, URZ, UPT, UP2 ;  /* 0x000000ff0700728c */ /* 0x000fd4000bf45320 */
[----:B------:R-:W-:Y:S01]  /*04c0*/  VOTEU.ANY UP1, P0 ;  /* 0x0000000000ff7886 */ /* 0x000fe20000020100 */
[----:B------:R-:W-:-:S04]  /*04d0*/  @!UP2 USEL UR6, URZ, 0xffffffff, UP1 ;  /* 0xffffffffff06a887 */ /* 0x000fc80008800000 */
[----:B------:R-:W-:-:S04]  /*04e0*/  ULOP3.LUT UR6, UR6, 0x1, URZ, 0xc0, !UPT ;  /* 0x0000000106067892 */ /* 0x000fc8000f8ec0ff */
[----:B------:R-:W-:-:S11]  /*04f0*/  UISETP.NE.U32.AND UP5, UPT, UR6, 0x1, UPT ;  /* 0x000000010600788c */ /* 0x000fd6000bfa5070 */
.L_x_8:
[----:B------:R-:W3:Y:S01]  /*0500*/  SHFL.IDX PT, R0, R106, RZ, 0x1f ;  /* 0x00001fff6a007589 */ /* 0x000ee200000e0000 */
[----:B------:R-:W-:-:S04]  /*0510*/  UISETP.NE.AND UP1, UPT, UR10, 0x2, UPT ;  /* 0x000000020a00788c */ /* 0x000fc8000bf25270 */
[----:B------:R-:W-:Y:S02]  /*0520*/  UISETP.EQ.AND UP2, UPT, UR5, URZ, !UP1 ;  /* 0x000000ff0500728c */ /* 0x000fe4000cf42270 */
[----:B------:R-:W-:-:S04]  /*0530*/  USEL UR7, URZ, 0x1, UP1 ;  /* 0x00000001ff077887 */ /* 0x000fc80008800000 */
[----:B------:R-:W-:Y:S02]  /*0540*/  PLOP3.LUT P5, PT, P1, PT, UP2, 0x80, 0x8 ;  /* 0x000000000008781c */ /* 0x000fe40000faf028 */
[----:B---3--:R-:W-:-:S13]  /*0550*/  ISETP.NE.AND P0, PT, R0, RZ, PT ;  /* 0x000000ff0000720c */ /* 0x008fda0003f05270 */
[----:B------:R-:W-:Y:S05]  /*0560*/  @P0 BRA `(.L_x_9) ;  /* 0x0000000400500947 */ /* 0x000fea0003800000 */
[----:B------:R-:W-:Y:S01]  /*0570*/  ELECT P0, URZ, PT ;  /* 0x0000000000ff782f */ /* 0x000fe20003800000 */
[----:B------:R-:W-:-:S12]  /*0580*/  BSSY.RECONVERGENT B0, `(.L_x_9) ;  /* 0x0000052000007945 */ /* 0x000fd80003800200 */
[----:B------:R-:W-:Y:S05]  /*0590*/  @!P0 BRA `(.L_x_10) ;  /* 0x0000000400408947 */ /* 0x000fea0003800000 */
[----:B------:R-:W-:Y:S01]  /*05a0*/  UMOV UR8, 0x400 ;  /* 0x0000040000087882 */ /* 0x000fe20000000000 */
[----:B------:R-:W-:Y:S01]  /*05b0*/  UMOV UR6, 0x1 ;  /* 0x0000000100067882 */ /* 0x000fe20000000000 */
[----:B------:R-:W-:Y:S02]  /*05c0*/  ULEA UR8, UR37, UR8, 0x18 ;  /* 0x0000000825087291 */ /* 0x000fe4000f8ec0ff */
[----:B------:R-:W-:-:S04]  /*05d0*/  UIADD3 UR12, UPT, UPT, -UR6, 0x100000, URZ ;  /* 0x00100000060c7890 */ /* 0x000fc8000fffe1ff */
[----:B------:R-:W-:Y:S02]  /*05e0*/  USHF.L.U32 UR13, UR12, 0xb, URZ ;  /* 0x0000000b0c0d7899 */ /* 0x000fe400080006ff */
[----:B------:R-:W-:Y:S01]  /*05f0*/  USHF.L.U32 UR12, UR12, 0x1, URZ ;  /* 0x000000010c0c7899 */ /* 0x000fe200080006ff */
[----:B------:R-:W3:Y:S11]  /*0600*/  FENCE.VIEW.ASYNC.S ;  /* 0x00000000000073c6 */ /* 0x000ef60000000000 */
[----:B---3--:R3:W4:Y:S01]  /*0610*/  SYNCS.EXCH.64 URZ, [UR8], UR12 ;  /* 0x0000000c08ff75b2 */ /* 0x0087220008000100 */
[----:B------:R3:W1:Y:S01]  /*0620*/  SYNCS.EXCH.64 URZ, [UR8+0x120], UR12 ;  /* 0x0001200c08ff75b2 */ /* 0x0006620008000100 */
        /* <DEDUP_REMOVED lines=69> */
[----:B------:R3:W1:Y:S02]  /*0a80*/  SYNCS.EXCH.64 URZ, [UR8+0x238], UR12 ;  /* 0x0002380c08ff75b2 */ /* 0x0006640008000100 */
[----:B---34-:R-:W-:Y:S01]  /*0a90*/  NOP ;  /* 0x0000000000007918 */ /* 0x018fe20000000000 */
.L_x_10:
[----:B------:R-:W-:Y:S05]  /*0aa0*/  BSYNC.RECONVERGENT B0 ;  /* 0x0000000000007941 */ /* 0x000fea0003800200 */
.L_x_9:
[----:B------:R-:W3:Y:S01]  /*0ab0*/  SHFL.IDX PT, R0, R106, RZ, 0x1f ;  /* 0x00001fff6a007589 */ /* 0x000ee200000e0000 */
[----:B------:R-:W-:Y:S01]  /*0ac0*/  NOP ;  /* 0x0000000000007918 */ /* 0x000fe20000000000 */
[----:B---3--:R-:W-:-:S13]  /*0ad0*/  ISETP.NE.AND P0, PT, R0, 0x1, PT ;  /* 0x000000010000780c */ /* 0x008fda0003f05270 */
[----:B------:R-:W-:Y:S05]  /*0ae0*/  @P0 BRA `(.L_x_11) ;  /* 0x00000000003c0947 */ /* 0x000fea0003800000 */
[----:B------:R-:W-:Y:S01]  /*0af0*/  UMOV UR9, 0x400 ;  /* 0x0000040000097882 */ /* 0x000fe20000000000 */
[----:B------:R-:W-:Y:S01]  /*0b00*/  UMOV UR8, 0x20 ;  /* 0x0000002000087882 */ /* 0x000fe20000000000 */
[----:B------:R-:W-:Y:S01]  /*0b10*/  UMOV UR6, 0x80 ;  /* 0x0000008000067882 */ /* 0x000fe20000000000 */
[----:B------:R-:W-:Y:S02]  /*0b20*/  ULEA UR9, UR37, UR9, 0x18 ;  /* 0x0000000925097291 */ /* 0x000fe4000f8ec0ff */
[----:B------:R-:W-:-:S04]  /*0b30*/  UIADD3 UR12, UPT, UPT, -UR8, 0x100000, URZ ;  /* 0x00100000080c7890 */ /* 0x000fc8000fffe1ff */
[----:B------:R-:W-:Y:S02]  /*0b40*/  USHF.L.U32 UR13, UR12, 0xb, URZ ;  /* 0x0000000b0c0d7899 */ /* 0x000fe400080006ff */
[----:B------:R-:W-:Y:S02]  /*0b50*/  USHF.L.U32 UR12, UR12, 0x1, URZ ;  /* 0x000000010c0c7899 */ /* 0x000fe400080006ff */
[----:B------:R-:W-:-:S04]  /*0b60*/  UIADD3 UR14, UPT, UPT, -UR6, 0x100000, URZ ;  /* 0x00100000060e7890 */ /* 0x000fc8000fffe1ff */
[----:B------:R-:W-:Y:S02]  /*0b70*/  USHF.L.U32 UR15, UR14, 0xb, URZ ;  /* 0x0000000b0e0f7899 */ /* 0x000fe400080006ff */
[----:B------:R-:W-:Y:S01]  /*0b80*/  USHF.L.U32 UR14, UR14, 0x1, URZ ;  /* 0x000000010e0e7899 */ /* 0x000fe200080006ff */
[----:B------:R-:W-:Y:S01]  /*0b90*/  ELECT P0, URZ, PT ;  /* 0x0000000000ff782f */ /* 0x000fe20003800000 */
[----:B------:R-:W3:Y:S02]  /*0ba0*/  FENCE.VIEW.ASYNC.S ;  /* 0x00000000000073c6 */ /* 0x000ee40000000000 */
[----:B---3--:R3:W4:Y:S08]  /*0bb0*/  SYNCS.EXCH.64 URZ, [UR9+0x240], UR12 ;  /* 0x0002400c09ff75b2 */ /* 0x0087300008000100 */
[----:B------:R3:W1:Y:S01]  /*0bc0*/  SYNCS.EXCH.64 URZ, [UR9+0x248], UR14 ;  /* 0x0002480e09ff75b2 */ /* 0x0006620008000100 */
[----:B------:R-:W-:Y:S01]  /*0bd0*/  NOP ;  /* 0x0000000000007918 */ /* 0x000fe20000000000 */
.L_x_11:
[----:B------:R-:W2:Y:S01]  /*0be0*/  SHFL.IDX PT, R0, R106, RZ, 0x1f ;  /* 0x00001fff6a007589 */ /* 0x000ea200000e0000 */
[----:B------:R-:W-:Y:S01]  /*0bf0*/  NOP ;  /* 0x0000000000007918 */ /* 0x000fe20000000000 */
[----:B--2---:R-:W-:-:S13]  /*0c00*/  ISETP.NE.AND P0, PT, R0, 0x3, PT ;  /* 0x000000030000780c */ /* 0x004fda0003f05270 */
[----:B------:R-:W-:Y:S05]  /*0c10*/  @P0 BRA `(.L_x_12) ;  /* 0x00000000002c0947 */ /* 0x000fea0003800000 */
[----:B------:R-:W-:Y:S01]  /*0c20*/  UMOV UR8, 0x400 ;  /* 0x0000040000087882 */ /* 0x000fe20000000000 */
[----:B------:R-:W-:Y:S01]  /*0c30*/  UMOV UR6, 0x20 ;  /* 0x0000002000067882 */ /* 0x000fe20000000000 */
[----:B------:R-:W-:Y:S02]  /*0c40*/  ULEA UR8, UR37, UR8, 0x18 ;  /* 0x0000000825087291 */ /* 0x000fe4000f8ec0ff */
[----:B---3--:R-:W-:-:S04]  /*0c50*/  UIADD3 UR12, UPT, UPT, -UR6, 0x100000, URZ ;  /* 0x00100000060c7890 */ /* 0x008fc8000fffe1ff */
[----:B------:R-:W-:Y:S02]  /*0c60*/  USHF.L.U32 UR13, UR12, 0xb, URZ ;  /* 0x0000000b0c0d7899 */ /* 0x000fe400080006ff */
[----:B------:R-:W-:Y:S01]  /*0c70*/  USHF.L.U32 UR12, UR12, 0x1, URZ ;  /* 0x000000010c0c7899 */ /* 0x000fe200080006ff */
[----:B------:R-:W-:Y:S01]  /*0c80*/  ELECT P0, URZ, PT ;  /* 0x0000000000ff782f */ /* 0x000fe20003800000 */
[----:B------:R-:W2:Y:S10]  /*0c90*/  FENCE.VIEW.ASYNC.S ;  /* 0x00000000000073c6 */ /* 0x000eb40000000000 */
[----:B--2---:R2:W3:Y:S01]  /*0ca0*/  SYNCS.EXCH.64 URZ, [UR8+0x250], UR12 ;  /* 0x0002500c08ff75b2 */ /* 0x0044e20008000100 */
[----:B------:R2:W1:Y:S01]  /*0cb0*/  SYNCS.EXCH.64 URZ, [UR8+0x258], UR12 ;  /* 0x0002580c08ff75b2 */ /* 0x0004620008000100 */
[----:B------:R-:W-:Y:S01]  /*0cc0*/  NOP ;  /* 0x0000000000007918 */ /* 0x000fe20000000000 */
.L_x_12:
[----:B------:R-:W4:Y:S01]  /*0cd0*/  SHFL.IDX PT, R0, R106, RZ, 0x1f ;  /* 0x00001fff6a007589 */ /* 0x000f2200000e0000 */
[----:B------:R-:W-:Y:S01]  /*0ce0*/  NOP ;  /* 0x0000000000007918 */ /* 0x000fe20000000000 */
[----:B----4-:R-:W-:-:S13]  /*0cf0*/  ISETP.NE.AND P0, PT, R0, 0x4, PT ;  /* 0x000000040000780c */ /* 0x010fda0003f05270 */
[----:B------:R-:W-:Y:S05]  /*0d00*/  @P0 BRA `(.L_x_13) ;  /* 0x0000000000480947 */ /* 0x000fea0003800000 */
[----:B---3--:R-:W-:Y:S01]  /*0d10*/  UMOV UR9, 0x1e0 ;  /* 0x000001e000097882 */ /* 0x008fe20000000000 */
[----:B--2---:R-:W-:Y:S01]  /*0d20*/  UMOV UR8, 0x400 ;  /* 0x0000040000087882 */ /* 0x004fe20000000000 */
[----:B------:R-:W-:Y:S01]  /*0d30*/  USEL UR9, UR9, 0x1a0, UP5 ;  /* 0x000001a009097887 */ /* 0x000fe2000a800000 */
        /* <DEDUP_REMOVED lines=9> */
[----:B------:R-:W2:Y:S02]  /*0dd0*/  FENCE.VIEW.ASYNC.S ;  /* 0x00000000000073c6 */ /* 0x000ea40000000000 */
[----:B--2---:R4:W2:Y:S08]  /*0de0*/  SYNCS.EXCH.64 URZ, [UR8+0x260], UR12 ;  /* 0x0002600c08ff75b2 */ /* 0x0048b00008000100 */
[----:B------:R4:W3:Y:S01]  /*0df0*/  SYNCS.EXCH.64 URZ, [UR8+0x270], UR14 ;  /* 0x0002700e08ff75b2 */ /* 0x0008e20008000100 */
[----:B------:R4:W1:Y:S01]  /*0e00*/  SYNCS.EXCH.64 URZ, [UR8+0x268], UR12 ;  /* 0x0002680c08ff75b2 */ /* 0x0008620008000100 */
[----:B------:R4:W1:Y:S02]  /*0e10*/  SYNCS.EXCH.64 URZ, [UR8+0x278], UR14 ;  /* 0x0002780e08ff75b2 */ /* 0x0008640008000100 */
[----:B----4-:R-:W-:Y:S01]  /*0e20*/  NOP ;  /* 0x0000000000007918 */ /* 0x010fe20000000000 */
.L_x_13:
[----:B------:R-:W4:Y:S01]  /*0e30*/  SHFL.IDX PT, R0, R106, RZ, 0x1f ;  /* 0x00001fff6a007589 */ /* 0x000f2200000e0000 */
[----:B------:R-:W-:Y:S01]  /*0e40*/  NOP ;  /* 0x0000000000007918 */ /* 0x000fe20000000000 */
[----:B----4-:R-:W-:-:S13]  /*0e50*/  ISETP.NE.AND P0, PT, R0, 0x5, PT ;  /* 0x000000050000780c */ /* 0x010fda0003f05270 */
[----:B------:R-:W-:Y:S05]  /*0e60*/  @P0 BRA `(.L_x_14) ;  /* 0x0000000000540947 */ /* 0x000fea0003800000 */
[----:B---3--:R-:W-:Y:S01]  /*0e70*/  UMOV UR9, 0x400 ;  /* 0x0000040000097882 */ /* 0x008fe20000000000 */
[----:B--2---:R-:W-:Y:S01]  /*0e80*/  UMOV UR8, 0x1 ;  /* 0x0000000100087882 */ /* 0x004fe20000000000 */
        /* <DEDUP_REMOVED lines=13> */
[----:B------:R4:W1:Y:S01]  /*0f60*/  SYNCS.EXCH.64 URZ, [UR9+0x2a8], UR14 ;  /* 0x0002a80e09ff75b2 */ /* 0x0008620008000100 */
[----:B------:R4:W1:Y:S01]  /*0f70*/  SYNCS.EXCH.64 URZ, [UR9+0x290], UR12 ;  /* 0x0002900c09ff75b2 */ /* 0x0008620008000100 */
[----:B------:R4:W1:Y:S01]  /*0f80*/  SYNCS.EXCH.64 URZ, [UR9+0x2b0], UR14 ;  /* 0x0002b00e09ff75b2 */ /* 0x0008620008000100 */
[----:B------:R4:W1:Y:S01]  /*0f90*/  SYNCS.EXCH.64 URZ, [UR9+0x298], UR12 ;  /* 0x0002980c09ff75b2 */ /* 0x0008620008000100 */
[----:B------:R4:W1:Y:S02]  /*0fa0*/  SYNCS.EXCH.64 URZ, [UR9+0x2b8], UR14 ;  /* 0x0002b80e09ff75b2 */ /* 0x0008640008000100 */
[----:B----4-:R-:W-:Y:S01]  /*0fb0*/  NOP ;  /* 0x0000000000007918 */ /* 0x010fe20000000000 */
.L_x_14:
[----:B------:R-:W4:Y:S01]  /*0fc0*/  SHFL.IDX PT, R0, R106, RZ, 0x1f ;  /* 0x00001fff6a007589 */ /* 0x000f2200000e0000 */
[----:B------:R-:W-:Y:S01]  /*0fd0*/  ISETP.NE.OR P1, PT, RZ, UR10, !P1 ;  /* 0x0000000aff007c0c */ /* 0x000fe2000cf25670 */
[----:B------:R-:W-:Y:S01]  /*0fe0*/  NOP ;  /* 0x0000000000007918 */ /* 0x000fe20000000000 */
[----:B----4-:R-:W-:-:S13]  /*0ff0*/  ISETP.NE.AND P0, PT, R0, 0x3, PT ;  /* 0x000000030000780c */ /* 0x010fda0003f05270 */
[----:B------:R-:W-:Y:S05]  /*1000*/  @P0 BRA `(.L_x_15) ;  /* 0x0000000000340947 */ /* 0x000fea0003800000 */
[----:B--2---:R-:W-:Y:S01]  /*1010*/  UMOV UR8, 0x400 ;  /* 0x0000040000087882 */ /* 0x004fe20000000000 */
[----:B------:R-:W-:Y:S01]  /*1020*/  UMOV UR6, 0x20 ;  /* 0x0000002000067882 */ /* 0x000fe20000000000 */
[----:B------:R-:W-:Y:S02]  /*1030*/  ULEA UR8, UR37, UR8, 0x18 ;  /* 0x0000000825087291 */ /* 0x000fe4000f8ec0ff */
[----:B---3--:R-:W-:-:S04]  /*1040*/  UIADD3 UR12, UPT, UPT, -UR6, 0x100000, URZ ;  /* 0x00100000060c7890 */ /* 0x008fc8000fffe1ff */
[----:B------:R-:W-:Y:S02]  /*1050*/  USHF.L.U32 UR13, UR12, 0xb, URZ ;  /* 0x0000000b0c0d7899 */ /* 0x000fe400080006ff */
[----:B------:R-:W-:Y:S01]  /*1060*/  USHF.L.U32 UR12, UR12, 0x1, URZ ;  /* 0x000000010c0c7899 */ /* 0x000fe200080006ff */
[----:B------:R-:W-:Y:S01]  /*1070*/  ELECT P0, URZ, PT ;  /* 0x0000000000ff782f */ /* 0x000fe20003800000 */
[----:B------:R-:W2:Y:S10]  /*1080*/  FENCE.VIEW.ASYNC.S ;  /* 0x00000000000073c6 */ /* 0x000eb40000000000 */
[----:B--2---:R4:W2:Y:S01]  /*1090*/  SYNCS.EXCH.64 URZ, [UR8+0x2c0], UR12 ;  /* 0x0002c00c08ff75b2 */ /* 0x0048a20008000100 */
[----:B------:R4:W3:Y:S01]  /*10a0*/  SYNCS.EXCH.64 URZ, [UR8+0x2d0], UR12 ;  /* 0x0002d00c08ff75b2 */ /* 0x0008e20008000100 */
[----:B------:R4:W1:Y:S01]  /*10b0*/  SYNCS.EXCH.64 URZ, [UR8+0x2c8], UR12 ;  /* 0x0002c80c08ff75b2 */ /* 0x0008620008000100 */
[----:B------:R4:W1:Y:S02]  /*10c0*/  SYNCS.EXCH.64 URZ, [UR8+0x2d8], UR12 ;  /* 0x0002d80c08ff75b2 */ /* 0x0008640008000100 */
[----:B----4-:R-:W-:Y:S01]  /*10d0*/  NOP ;  /* 0x0000000000007918 */ /* 0x010fe20000000000 */
.L_x_15:
[----:B------:R-:W-:Y:S01]  /*10e0*/  VOTEU.ALL UP1, P1 ;  /* 0x0000000000ff7886 */ /* 0x000fe20000820000 */
[----:B--2---:R-:W2:Y:S01]  /*10f0*/  LDCU UR8, c[0x0][0x36c] ;  /* 0x00006d80ff0877ac */ /* 0x004ea20008000800 */
[----:B------:R-:W-:Y:S01]  /*1100*/  NOP ;  /* 0x0000000000007918 */ /* 0x000fe20000000000 */
[----:B------:R-:W-:Y:S01]  /*1110*/  LOP3.LUT R10, R103, 0x1f, RZ, 0xc0, !PT ;  /* 0x0000001f670a7812 */ /* 0x000fe200078ec0ff */
[----:B---3--:R-:W-:Y:S01]  /*1120*/  UMOV UR12, 0x20 ;  /* 0x00000020000c7882 */ /* 0x008fe20000000000 */
[----:B------:R-:W-:Y:S01]  /*1130*/  @!UP1 UMOV UR6, 0x400 ;  /* 0x0000040000069882 */ /* 0x000fe20000000000 */
[----:B------:R-:W-:-:S04]  /*1140*/  @!UP1 UIADD3 UR12, UPT, UPT, -UR12, 0x100000, URZ ;  /* 0x001000000c0c9890 */ /* 0x000fc8000fffe1ff */
[----:B------:R-:W-:Y:S02]  /*1150*/  @!UP1 USHF.L.U32 UR13, UR12, 0xb, URZ ;  /* 0x0000000b0c0d9899 */ /* 0x000fe400080006ff */
[----:B------:R-:W-:Y:S02]  /*1160*/  @!UP1 USHF.L.U32 UR12, UR12, 0x1, URZ ;  /* 0x000000010c0c9899 */ /* 0x000fe400080006ff */
[----:B------:R-:W-:Y:S01]  /*1170*/  @!UP1 ULEA UR6, UR37, UR6, 0x18 ;  /* 0x0000000625069291 */ /* 0x000fe2000f8ec0ff */
[----:B------:R-:W-:Y:S01]  /*1180*/  VOTEU.ALL UP1, P1 ;  /* 0x0000000000ff7886 */ /* 0x000fe20000820000 */
[----:B------:R-:W-:Y:S01]  /*1190*/  UISETP.NE.AND UP4, UPT, UR10, URZ, UPT ;  /* 0x000000ff0a00728c */ /* 0x000fe2000bf85270 */
[----:B------:R-:W3:Y:S09]  /*11a0*/  FENCE.VIEW.ASYNC.S ;  /* 0x00000000000073c6 */ /* 0x000ef20000000000 */
[----:B---3--:R3:W4:Y:S01]  /*11b0*/  @!UP1 SYNCS.EXCH.64 URZ, [UR6+0x2e0], UR12 ;  /* 0x0002e00c06ff95b2 */ /* 0x0087220008000100 */
[----:B--2---:R-:W-:-:S09]  /*11c0*/  UISETP.EQ.U32.AND UP1, UPT, UR8, 0x1, UPT ;  /* 0x000000010800788c */ /* 0x004fd2000bf22070 */
[----:B------:R-:W-:Y:S05]  /*11d0*/  BRA.U !UP1, `(.L_x_16) ;  /* 0x0000000109087547 */ /* 0x000fea000b800000 */
[----:B-1--4-:R-:W-:Y:S01]  /*11e0*/  UCGABAR_ARV ;  /* 0x00000000000079c7 */ /* 0x012fe20008000000 */
[----:B------:R-:W-:Y:S05]  /*11f0*/  BRA `(.L_x_17) ;  /* 0x0000000000047947 */ /* 0x000fea0003800000 */
.L_x_16:
[----:B-1--4-:R-:W-:Y:S01]  /*1200*/  NOP ;  /* 0x0000000000007918 */ /* 0x012fe20000000000 */
.L_x_17:
[----:B------:R-:W1:Y:S01]  /*1210*/  S2R R94, SR_CTAID.Y ;  /* 0x00000000005e7919 */ /* 0x000e620000002600 */
[----:B------:R-:W-:-:S05]  /*1220*/  CS2R.32 R93, SR_CgaSize ;  /* 0x00000000005d7805 */ /* 0x000fca0000008a00 */
[----:B------:R-:W-:-:S05]  /*1230*/  IMAD R93, R93, -0xa0, RZ ;  /* 0xffffff605d5d7824 */ /* 0x000fca00078e02ff */
[----:B---3--:R-:W-:-:S14]  /*1240*/  R2UR UR6, R93 ;  /* 0x000000005d0672ca */ /* 0x008fdc00000e0000 */
[----:B------:R-:W2:Y:S01]  /*1250*/  LDCU UR6, c[0x0][UR6+0x2b4] ;  /* 0x00005680060677ac */ /* 0x000ea20008000800 */
[----:B------:R-:W-:-:S05]  /*1260*/  CS2R.32 R0, SR_CgaSize ;  /* 0x0000000000007805 */ /* 0x000fca0000008a00 */
[----:B------:R-:W-:-:S06]  /*1270*/  IMAD R0, R0, -0xa0, RZ ;  /* 0xffffff6000007824 */ /* 0x000fcc00078e02ff */
[----:B------:R-:W3:Y:S01]  /*1280*/  LDC R0, c[0x0][R0+0x2a4] ;  /* 0x0000a90000007b82 */ /* 0x000ee20000000800 */
[----:B------:R-:W-:Y:S01]  /*1290*/  PRMT R8, RZ, 0x7610, R8 ;  /* 0x00007610ff087816 */ /* 0x000fe20000000008 */
[----:B------:R-:W4:Y:S01]  /*12a0*/  S2R R11, SR_CTAID.X ;  /* 0x00000000000b7919 */ /* 0x000f220000002500 */
[----:B------:R-:W-:-:S05]  /*12b0*/  CS2R.32 R93, SR_CgaSize ;  /* 0x00000000005d7805 */ /* 0x000fca0000008a00 */
[----:B------:R-:W-:-:S05]  /*12c0*/  IMAD R93, R93, -0xa0, RZ ;  /* 0xffffff605d5d7824 */ /* 0x000fca00078e02ff */
[----:B------:R-:W-:-:S14]  /*12d0*/  R2UR UR8, R93 ;  /* 0x000000005d0872ca */ /* 0x000fdc00000e0000 */
[----:B------:R-:W3:Y:S01]  /*12e0*/  LDCU UR8, c[0x0][UR8+0x2b0] ;  /* 0x00005600080877ac */ /* 0x000ee20008000800 */
[----:B------:R-:W-:Y:S01]  /*12f0*/  UISETP.NE.AND UP2, UPT, UR10, 0x2, UPT ;  /* 0x000000020a00788c */ /* 0x000fe2000bf45270 */
[----:B------:R-:W2:Y:S01]  /*1300*/  LDC R9, c[0x0][0xb24] ;  /* 0x0002c900ff097b82 */ /* 0x000ea20000000800 */
[----:B------:R-:W-:-:S05]  /*1310*/  CS2R.32 R2, SR_CgaSize ;  /* 0x0000000000027805 */ /* 0x000fca0000008a00 */
[----:B------:R-:W-:-:S06]  /*1320*/  IMAD R2, R2, -0xa0, RZ ;  /* 0xffffff6002027824 */ /* 0x000fcc00078e02ff */
[----:B------:R-:W3:Y:S08]  /*1330*/  LDC R2, c[0x0][R2+0x2a0] ;  /* 0x0000a80002027b82 */ /* 0x000ef00000000800 */
[----:B------:R-:W3:Y:S01]  /*1340*/  LDC R40, c[0x0][0xb24] ;  /* 0x0002c900ff287b82 */ /* 0x000ee20000000800 */
[----:B-1----:R-:W-:-:S07]  /*1350*/  I2FP.F32.U32 R3, R94 ;  /* 0x0000005e00037245 */ /* 0x002fce0000201000 */
[----:B------:R-:W1:Y:S01]  /*1360*/  S2UR UR36, SR_CTAID.Z ;  /* 0x00000000002479c3 */ /* 0x000e620000002700 */
[----:B--2---:R-:W-:Y:S01]  /*1370*/  ISETP.GE.AND P0, PT, R9, 0x1, PT ;  /* 0x000000010900780c */ /* 0x004fe20003f06270 */
[----:B----4-:R-:W-:Y:S01]  /*1380*/  IMAD.MOV.U32 R93, RZ, RZ, R11 ;  /* 0x000000ffff5d7224 */ /* 0x010fe200078e000b */
[----:B------:R-:W-:Y:S01]  /*1390*/  I2FP.F32.U32 R4, R11 ;  /* 0x0000000b00047245 */ /* 0x000fe20000201000 */
[----:B------:R-:W-:Y:S01]  /*13a0*/  FMUL R3, R3, UR6 ;  /* 0x0000000603037c20 */ /* 0x000fe20008400000 */
[----:B------:R-:W2:Y:S03]  /*13b0*/  LDCU UR6, c[0x0][0xb30] ;  /* 0x00016600ff0677ac */ /* 0x000ea60008000800 */
[----:B---3--:R-:W-:Y:S01]  /*13c0*/  FMUL R4, R4, UR8 ;  /* 0x0000000804047c20 */ /* 0x008fe20008400000 */
[----:B------:R-:W3:Y:S08]  /*13d0*/  F2I.U32.TRUNC.NTZ R81, R3 ;  /* 0x0000000300517305 */ /* 0x000ef0000020f000 */
[----:B------:R-:W4:Y:S01]  /*13e0*/  F2I.U32.TRUNC.NTZ R92, R4 ;  /* 0x00000004005c7305 */ /* 0x000f22000020f000 */
[----:B--2---:R-:W-:Y:S01]  /*13f0*/  UISETP.NE.AND UP3, UPT, UR6, 0x1, UPT ;  /* 0x000000010600788c */ /* 0x004fe2000bf65270 */
[----:B---3--:R-:W-:-:S05]  /*1400*/  IADD3 R81, PT, PT, -R81, RZ, RZ ;  /* 0x000000ff51517210 */ /* 0x008fca0007ffe1ff */
[----:B------:R-:W-:Y:S01]  /*1410*/  IMAD R81, R0, R81, R94 ;  /* 0x0000005100517224 */ /* 0x000fe200078e025e */
[----:B------:R-:W-:Y:S01]  /*1420*/  PRMT R0, RZ, 0x7610, R0 ;  /* 0x00007610ff007816 */ /* 0x000fe20000000000 */
[----:B----4-:R-:W-:-:S04]  /*1430*/  IMAD.MOV R92, RZ, RZ, -R92 ;  /* 0x000000ffff5c7224 */ /* 0x010fc800078e0a5c */
[----:B------:R-:W-:Y:S01]  /*1440*/  IMAD R92, R2, R92, R11 ;  /* 0x0000005c025c7224 */ /* 0x000fe200078e020b */
[----:B-1----:R-:W-:Y:S06]  /*1450*/  BRA.U UP4, `(.L_x_18) ;  /* 0x0000000104247547 */ /* 0x002fec000b800000 */
[----:B------:R-:W-:Y:S01]  /*1460*/  ISETP.NE.AND P1, PT, R81, RZ, PT ;  /* 0x000000ff5100720c */ /* 0x000fe20003f25270 */
[----:B------:R-:W-:Y:S01]  /*1470*/  IMAD.MOV.U32 R0, RZ, RZ, 0x3 ;  /* 0x00000003ff007424 */ /* 0x000fe200078e00ff */
[C---:B------:R-:W-:Y:S02]  /*1480*/  LOP3.LUT R3, R92.reuse, 0xfffffffe, RZ, 0xc0, !PT ;  /* 0xfffffffe5c037812 */ /* 0x040fe400078ec0ff */
[----:B------:R-:W-:Y:S02]  /*1490*/  ISETP.LT.U32.OR P1, PT, R92, 0x2, !P1 ;  /* 0x000000025c00780c */ /* 0x000fe40004f21470 */
[----:B------:R-:W-:Y:S02]  /*14a0*/  SHF.L.U32 R0, R0, R3, RZ ;  /* 0x0000000300007219 */ /* 0x000fe400000006ff */
[----:B------:R-:W-:Y:S02]  /*14b0*/  SEL R5, RZ, 0x1, !P1 ;  /* 0x00000001ff057807 */ /* 0x000fe40004800000 */
[----:B------:R-:W-:-:S05]  /*14c0*/  SEL R2, RZ, 0x2, !P1 ;  /* 0x00000002ff027807 */ /* 0x000fca0004800000 */
[----:B------:R-:W-:-:S05]  /*14d0*/  IMAD.IADD R2, R5, 0x1, R2 ;  /* 0x0000000105027824 */ /* 0x000fca00078e0202 */
[----:B------:R-:W-:Y:S02]  /*14e0*/  PRMT R8, R2, 0x7610, R8 ;  /* 0x0000761002087816 */ /* 0x000fe40000000008 */
.L_x_18:
[----:B------:R-:W-:Y:S05]  /*14f0*/  @!P0 BRA `(.L_x_19) ;  /* 0x0000000000b88947 */ /* 0x000fea0003800000 */
[----:B------:R-:W1:Y:S01]  /*1500*/  LDC.64 R4, c[0x0][0xb18] ;  /* 0x0002c600ff047b82 */ /* 0x000e620000000a00 */
[----:B------:R-:W-:-:S07]  /*1510*/  ISETP.NE.AND P0, PT, R9, 0x1, PT ;  /* 0x000000010900780c */ /* 0x000fce0003f05270 */
[----:B------:R-:W2:Y:S08]  /*1520*/  LDC R14, c[0x0][0xb0c] ;  /* 0x0002c300ff0e7b82 */ /* 0x000eb00000000800 */
[----:B------:R-:W3:Y:S08]  /*1530*/  LDC R13, c[0x0][0x370] ;  /* 0x0000dc00ff0d7b82 */ /* 0x000ef00000000800 */
[----:B------:R-:W4:Y:S01]  /*1540*/  LDC R16, c[0x0][0x374] ;  /* 0x0000dd00ff107b82 */ /* 0x000f220000000800 */
[----:B-1----:R-:W-:-:S07]  /*1550*/  ISETP.NE.AND P1, PT, R4, 0x1, PT ;  /* 0x000000010400780c */ /* 0x002fce0003f25270 */
[----:B------:R-:W3:Y:S01]  /*1560*/  LDC.64 R6, c[0x0][0xb10] ;  /* 0x0002c400ff067b82 */ /* 0x000ee20000000a00 */
[----:B--2---:R-:W-:-:S07]  /*1570*/  ISETP.NE.AND P2, PT, R14, 0x1, PT ;  /* 0x000000010e00780c */ /* 0x004fce0003f45270 */
[----:B------:R-:W1:Y:S08]  /*1580*/  LDC R12, c[0x0][0xb20] ;  /* 0x0002c800ff0c7b82 */ /* 0x000e700000000800 */
[----:B------:R-:W2:Y:S01]  /*1590*/  LDC.64 R2, c[0x0][0xb28] ;  /* 0x0002ca00ff027b82 */ /* 0x000ea20000000a00 */
[----:B----4-:R-:W-:-:S04]  /*15a0*/  IMAD.HI.U32 R15, R16, R5, RZ ;  /* 0x00000005100f7227 */ /* 0x010fc800078e00ff */
[----:B------:R-:W-:-:S04]  /*15b0*/  IMAD.HI.U32 R5, R94, R5, RZ ;  /* 0x000000055e057227 */ /* 0x000fc800078e00ff */
[----:B---3--:R-:W-:-:S04]  /*15c0*/  IMAD.HI.U32 R18, R13, R6, RZ ;  /* 0x000000060d127227 */ /* 0x008fc800078e00ff */
[C---:B------:R-:W-:Y:S01]  /*15d0*/  IMAD.HI.U32 R20, R11.reuse, R6, RZ ;  /* 0x000000060b147227 */ /* 0x040fe200078e00ff */
[-C--:B------:R-:W-:Y:S02]  /*15e0*/  @P2 SHF.R.U32.HI R13, RZ, R7.reuse, R18 ;  /* 0x00000007ff0d2219 */ /* 0x080fe40000011612 */
[-C--:B-1----:R-:W-:Y:S02]  /*15f0*/  @P1 SHF.R.U32.HI R16, RZ, R12.reuse, R15 ;  /* 0x0000000cff101219 */ /* 0x082fe4000001160f */
[----:B------:R-:W-:Y:S02]  /*1600*/  SHF.R.U32.HI R5, RZ, R12, R5 ;  /* 0x0000000cff057219 */ /* 0x000fe40000011605 */
[----:B------:R-:W-:Y:S02]  /*1610*/  SHF.R.U32.HI R20, RZ, R7, R20 ;  /* 0x00000007ff147219 */ /* 0x000fe40000011614 */
[----:B------:R-:W-:Y:S01]  /*1620*/  SEL R5, R94, R5, !P1 ;  /* 0x000000055e057207 */ /* 0x000fe20004800000 */
[----:B--2---:R-:W-:Y:S01]  /*1630*/  IMAD.HI.U32 R18, R16, R2, RZ ;  /* 0x0000000210127227 */ /* 0x004fe200078e00ff */
[----:B------:R-:W-:-:S02]  /*1640*/  SEL R93, R11, R20, !P2 ;  /* 0x000000140b5d7207 */ /* 0x000fc40005000000 */
[----:B------:R-:W-:Y:S01]  /*1650*/  IADD3 R7, PT, PT, -R5, RZ, RZ ;  /* 0x000000ff05077210 */ /* 0x000fe20007ffe1ff */
[----:B------:R-:W-:Y:S01]  /*1660*/  IMAD.HI.U32 R6, R13, R2, RZ ;  /* 0x000000020d067227 */ /* 0x000fe200078e00ff */
[----:B------:R-:W-:-:S03]  /*1670*/  @P0 SHF.R.U32.HI R16, RZ, R3, R18 ;  /* 0x00000003ff100219 */ /* 0x000fc60000011612 */
[----:B------:R-:W-:Y:S01]  /*1680*/  IMAD R7, R4, R7, R94 ;  /* 0x0000000704077224 */ /* 0x000fe200078e025e */
[----:B------:R-:W-:Y:S01]  /*1690*/  @P0 SHF.R.U32.HI R13, RZ, R3, R6 ;  /* 0x00000003ff0d0219 */ /* 0x000fe20000011606 */
[----:B------:R-:W-:-:S04]  /*16a0*/  IMAD R16, R16, R9, RZ ;  /* 0x0000000910107224 */ /* 0x000fc800078e02ff */
[----:B------:R-:W-:Y:S01]  /*16b0*/  IMAD R6, R13, R9, RZ ;  /* 0x000000090d067224 */ /* 0x000fe200078e02ff */
[----:B------:R-:W-:-:S04]  /*16c0*/  ISETP.GE.AND P1, PT, R5, R16, PT ;  /* 0x000000100500720c */ /* 0x000fc80003f26270 */
[----:B------:R-:W-:Y:S01]  /*16d0*/  ISETP.GE.OR P1, PT, R93, R6, P1 ;  /* 0x000000065d00720c */ /* 0x000fe20000f26670 */
[----:B------:R-:W-:-:S05]  /*16e0*/  IMAD.HI.U32 R6, R5, R2, RZ ;  /* 0x0000000205067227 */ /* 0x000fca00078e00ff */
[----:B------:R-:W-:-:S04]  /*16f0*/  SHF.R.U32.HI R6, RZ, R3, R6 ;  /* 0x00000003ff067219 */ /* 0x000fc80000011606 */
[----:B------:R-:W-:-:S03]  /*1700*/  SEL R6, R5, R6, !P0 ;  /* 0x0000000605067207 */ /* 0x000fc60004000000 */
[----:B------:R-:W-:Y:S01]  /*1710*/  @!P1 IMAD.HI.U32 R12, R93, R2, RZ ;  /* 0x000000025d0c9227 */ /* 0x000fe200078e00ff */
[----:B------:R-:W-:-:S04]  /*1720*/  IADD3 R2, PT, PT, -R6, RZ, RZ ;  /* 0x000000ff06027210 */ /* 0x000fc80007ffe1ff */
[----:B------:R-:W-:Y:S01]  /*1730*/  @!P1 SHF.R.U32.HI R12, RZ, R3, R12 ;  /* 0x00000003ff0c9219 */ /* 0x000fe2000001160c */
[----:B------:R-:W-:-:S03]  /*1740*/  IMAD R2, R9, R2, R5 ;  /* 0x0000000209027224 */ /* 0x000fc600078e0205 */
[----:B------:R-:W-:-:S05]  /*1750*/  @!P1 SEL R3, R93, R12, !P0 ;  /* 0x0000000c5d039207 */ /* 0x000fca0004000000 */
[--C-:B------:R-:W-:Y:S02]  /*1760*/  @!P1 IMAD.IADD R6, R6, 0x1, -R3.reuse ;  /* 0x0000000106069824 */ /* 0x100fe400078e0a03 */
[----:B------:R-:W-:Y:S01]  /*1770*/  @!P1 IMAD R3, R2, R13, R3 ;  /* 0x0000000d02039224 */ /* 0x000fe200078e0203 */
[----:B------:R-:W-:Y:S01]  /*1780*/  IADD3 R2, PT, PT, -R93, RZ, RZ ;  /* 0x000000ff5d027210 */ /* 0x000fe20007ffe1ff */
[----:B------:R-:W-:Y:S02]  /*1790*/  @!P1 IMAD R5, R6, R9, R93 ;  /* 0x0000000906059224 */ /* 0x000fe400078e025d */
[----:B------:R-:W-:Y:S02]  /*17a0*/  @!P1 IMAD.MOV.U32 R93, RZ, RZ, R3 ;  /* 0x000000ffff5d9224 */ /* 0x000fe400078e0003 */
[----:B------:R-:W-:Y:S02]  /*17b0*/  IMAD R2, R14, R2, R11 ;  /* 0x000000020e027224 */ /* 0x000fe400078e020b */
[----:B------:R-:W-:-:S02]  /*17c0*/  IMAD R94, R5, R4, R7 ;  /* 0x00000004055e7224 */ /* 0x000fc400078e0207 */
[----:B------:R-:W-:Y:S02]  /*17d0*/  IMAD R93, R93, R14, R2 ;  /* 0x0000000e5d5d7224 */ /* 0x000fe400078e0202 */
.L_x_19:
[----:B------:R-:W-:Y:S05]  /*17e0*/  BRA.U UP3, `(.L_x_20) ;  /* 0x0000000103407547 */ /* 0x000fea000b800000 */
[----:B------:R-:W1:Y:S08]  /*17f0*/  LDC.64 R4, c[0x0][0xb10] ;  /* 0x0002c400ff047b82 */ /* 0x000e700000000a00 */
[----:B------:R-:W2:Y:S08]  /*1800*/  LDC.64 R2, c[0x0][0xb18] ;  /* 0x0002c600ff027b82 */ /* 0x000eb00000000a00 */
[----:B------:R-:W3:Y:S08]  /*1810*/  LDC R6, c[0x0][0xb20] ;  /* 0x0002c800ff067b82 */ /* 0x000ef00000000800 */
[----:B------:R-:W4:Y:S01]  /*1820*/  LDC R12, c[0x0][0xb0c] ;  /* 0x0002c300ff0c7b82 */ /* 0x000f220000000800 */
[----:B-1----:R-:W-:-:S05]  /*1830*/  IMAD.HI.U32 R4, R93, R4, RZ ;  /* 0x000000045d047227 */ /* 0x002fca00078e00ff */
[----:B------:R-:W-:Y:S01]  /*1840*/  SHF.R.U32.HI R4, RZ, R5, R4 ;  /* 0x00000005ff047219 */ /* 0x000fe20000011604 */
[----:B--2---:R-:W-:Y:S01]  /*1850*/  IMAD.HI.U32 R3, R94, R3, RZ ;  /* 0x000000035e037227 */ /* 0x004fe200078e00ff */
[----:B------:R-:W-:-:S04]  /*1860*/  ISETP.NE.AND P0, PT, R2, 0x1, PT ;  /* 0x000000010200780c */ /* 0x000fc80003f05270 */
[----:B---3--:R-:W-:-:S04]  /*1870*/  SHF.R.U32.HI R3, RZ, R6, R3 ;  /* 0x00000006ff037219 */ /* 0x008fc80000011603 */
[----:B------:R-:W-:Y:S02]  /*1880*/  SEL R3, R94, R3, !P0 ;  /* 0x000000035e037207 */ /* 0x000fe40004000000 */
[----:B----4-:R-:W-:-:S04]  /*1890*/  ISETP.NE.AND P1, PT, R12, 0x1, PT ;  /* 0x000000010c00780c */ /* 0x010fc80003f25270 */
[----:B------:R-:W-:-:S05]  /*18a0*/  SEL R6, R93, R4, !P1 ;  /* 0x000000045d067207 */ /* 0x000fca0004800000 */
[----:B------:R-:W-:Y:S02]  /*18b0*/  IMAD.IADD R4, R3, 0x1, -R6 ;  /* 0x0000000103047824 */ /* 0x000fe400078e0a06 */
[----:B------:R-:W-:Y:S02]  /*18c0*/  IMAD.IADD R3, R6, 0x1, -R3 ;  /* 0x0000000106037824 */ /* 0x000fe400078e0a03 */
[----:B------:R-:W-:Y:S02]  /*18d0*/  IMAD R93, R4, R12, R93 ;  /* 0x0000000c045d7224 */ /* 0x000fe400078e025d */
[----:B------:R-:W-:Y:S02]  /*18e0*/  IMAD R94, R3, R2, R94 ;  /* 0x00000002035e7224 */ /* 0x000fe400078e025e */
.L_x_20:
[----:B------:R-:W-:Y:S05]  /*18f0*/  BRA.U !UP1, `(.L_x_21) ;  /* 0x00000001090c7547 */ /* 0x000fea000b800000 */
[----:B------:R-:W-:Y:S01]  /*1900*/  UCGABAR_WAIT ;  /* 0x0000000000007dc7 */ /* 0x000fe20008000000 */
[----:B------:R-:W-:Y:S01]  /*1910*/  CCTL.IVALL ;  /* 0x00000000ff00798f */ /* 0x000fe20002000000 */
[----:B------:R-:W-:Y:S05]  /*1920*/  BRA `(.L_x_22) ;  /* 0x0000000000047947 */ /* 0x000fea0003800000 */
.L_x_21:
[----:B------:R-:W-:Y:S06]  /*1930*/  BAR.SYNC.DEFER_BLOCKING 0x0 ;  /* 0x0000000000007b1d */ /* 0x000fec0000010000 */
.L_x_22:
[----:B------:R-:W-:Y:S05]  /*1940*/  BRA.U UP2, `(.L_x_23) ;  /* 0x0000002502347547 */ /* 0x000fea000b800000 */
[----:B------:R-:W1:Y:S01]  /*1950*/  LDCU UR15, c[0x0][0x38c] ;  /* 0x00007180ff0f77ac */ /* 0x000e620008000800 */
[----:B------:R-:W2:Y:S01]  /*1960*/  LDC R9, c[0x0][0x370] ;  /* 0x0000dc00ff097b82 */ /* 0x000ea20000000800 */
[C---:B------:R-:W-:Y:S01]  /*1970*/  IMAD.SHL.U32 R17, R11.reuse, 0x20, RZ ;  /* 0x000000200b117824 */ /* 0x040fe200078e00ff */
[----:B------:R-:W-:Y:S01]  /*1980*/  PLOP3.LUT P1, PT, PT, PT, UP5, 0x80, 0x8 ;  /* 0x000000000008781c */ /* 0x000fe20003f2f058 */
[----:B------:R-:W-:Y:S01]  /*1990*/  UISETP.NE.AND UP1, UPT, UR10, URZ, UPT ;  /* 0x000000ff0a00728c */ /* 0x000fe2000bf25270 */
[----:B------:R-:W-:Y:S01]  /*19a0*/  ISETP.NE.AND P4, PT, R10, RZ, P5 ;  /* 0x000000ff0a00720c */ /* 0x000fe20002f85270 */
[----:B------:R-:W-:Y:S01]  /*19b0*/  IMAD.SHL.U32 R16, R11, 0x40, RZ ;  /* 0x000000400b107824 */ /* 0x000fe200078e00ff */
[----:B------:R-:W-:Y:S01]  /*19c0*/  PLOP3.LUT P1, PT, P1, PT, PT, 0x8, 0x80 ;  /* 0x000000000080781c */ /* 0x000fe20000f2e170 */
[----:B------:R-:W-:Y:S01]  /*19d0*/  IMAD.MOV.U32 R15, RZ, RZ, 0x1 ;  /* 0x00000001ff0f7424 */ /* 0x000fe200078e00ff */
[----:B------:R-:W3:Y:S01]  /*19e0*/  LDC R0, c[0x0][0x374] ;  /* 0x0000dd00ff007b82 */ /* 0x000ee20000000800 */
[----:B------:R-:W-:Y:S01]  /*19f0*/  IMAD.MOV.U32 R14, RZ, RZ, RZ ;  /* 0x000000ffff0e7224 */ /* 0x000fe200078e00ff */
[----:B------:R-:W-:Y:S01]  /*1a00*/  CS2R R12, SRZ ;  /* 0x00000000000c7805 */ /* 0x000fe2000001ff00 */
[----:B------:R-:W-:Y:S01]  /*1a10*/  IMAD.MOV.U32 R10, RZ, RZ, 0x1 ;  /* 0x00000001ff0a7424 */ /* 0x000fe200078e00ff */
[----:B------:R-:W-:Y:S01]  /*1a20*/  LOP3.LUT R17, R17, 0x20, RZ, 0xc0, !PT ;  /* 0x0000002011117812 */ /* 0x000fe200078ec0ff */
[----:B------:R-:W4:Y:S01]  /*1a30*/  LDCU.64 UR24, c[0x0][0x348] ;  /* 0x00006900ff1877ac */ /* 0x000f220008000a00 */
[----:B-1----:R-:W-:-:S02]  /*1a40*/  UIADD3 UR4, UPT, UPT, UR15, 0x3f, URZ ;  /* 0x0000003f0f047890 */ /* 0x002fc4000fffe0ff */
[----:B------:R-:W-:Y:S02]  /*1a50*/  USEL UR7, UR7, 0x2, UP1 ;  /* 0x0000000207077887 */ /* 0x000fe40008800000 */
[----:B------:R-:W-:Y:S01]  /*1a60*/  USHF.R.S32.HI UR22, URZ, 0x1f, UR4 ;  /* 0x0000001fff167899 */ /* 0x000fe20008011404 */
[----:B------:R-:W-:-:S03]  /*1a70*/  UMOV UR13, URZ ;  /* 0x000000ff000d7c82 */ /* 0x000fc60008000000 */
[----:B------:R-:W-:Y:S02]  /*1a80*/  ULEA.HI UR22, UR22, UR4, URZ, 0x6 ;  /* 0x0000000416167291 */ /* 0x000fe4000f8f30ff */
[----:B------:R-:W-:Y:S02]  /*1a90*/  UIADD3 UR4, UPT, UPT, UR15, -0x1, URZ ;  /* 0xffffffff0f047890 */ /* 0x000fe4000fffe0ff */
[----:B------:R-:W-:Y:S02]  /*1aa0*/  USHF.R.S32.HI UR22, URZ, 0x6, UR22 ;  /* 0x00000006ff167899 */ /* 0x000fe40008011416 */
[----:B------:R-:W-:Y:S02]  /*1ab0*/  UISETP.GE.U32.AND UP2, UPT, UR4, -0x7f, UPT ;  /* 0xffffff810400788c */ /* 0x000fe4000bf46070 */
[----:B------:R-:W-:Y:S02]  /*1ac0*/  UISETP.LT.U32.AND UP0, UPT, UR22, 0x24, UPT ;  /* 0x000000241600788c */ /* 0x000fe4000bf01070 */
[----:B------:R-:W-:-:S02]  /*1ad0*/  UIADD3 UR15, UPT, UPT, UR15, 0x7e, URZ ;  /* 0x0000007e0f0f7890 */ /* 0x000fc4000fffe0ff */
[----:B------:R-:W-:-:S04]  /*1ae0*/  USEL UR21, UR22, 0x24, UP0 ;  /* 0x0000002416157887 */ /* 0x000fc80008000000 */
[----:B------:R-:W-:Y:S02]  /*1af0*/  UIADD3 UR6, UPT, UPT, UR21, -0x1, URZ ;  /* 0xffffffff15067890 */ /* 0x000fe4000fffe0ff */
[----:B------:R-:W-:Y:S02]  /*1b00*/  @UP2 UIADD3 UR6, UPT, UPT, UR21, URZ, URZ ;  /* 0x000000ff15062290 */ /* 0x000fe4000fffe0ff */
[----:B------:R-:W-:Y:S02]  /*1b10*/  UIADD3 UR14, UPT, UPT, UR22, -UR21, URZ ;  /* 0x80000015160e7290 */ /* 0x000fe4000fffe0ff */
[----:B------:R-:W-:Y:S02]  /*1b20*/  UIADD3 UR5, UPT, UPT, UR6, 0x1, URZ ;  /* 0x0000000106057890 */ /* 0x000fe4000fffe0ff */
[----:B--2-4-:R-:W-:-:S12]  /*1b30*/  UIADD3 UR6, UPT, UPT, -UR6, URZ, URZ ;  /* 0x000000ff06067290 */ /* 0x014fd8000fffe1ff */
.L_x_43:
[----:B------:R-:W-:Y:S01]  /*1b40*/  UISETP.NE.AND UP0, UPT, UR37, URZ, UPT ;  /* 0x000000ff2500728c */ /* 0x000fe2000bf05270 */
[----:B------:R-:W1:Y:S08]  /*1b50*/  S2UR UR37, SR_CgaCtaId ;  /* 0x00000000002579c3 */ /* 0x000e700000008800 */
[----:B------:R-:W-:Y:S05]  /*1b60*/  BRA.U UP0, `(.L_x_24) ;  /* 0x0000000100347547 */ /* 0x000fea000b800000 */
[----:B------:R-:W2:Y:S01]  /*1b70*/  S2R R2, SR_CgaCtaId ;  /* 0x0000000000027919 */ /* 0x000ea20000008800 */
[----:B------:R-:W-:-:S04]  /*1b80*/  MOV R3, 0x400 ;  /* 0x0000040000037802 */ /* 0x000fc80000000f00 */
[----:B--2---:R-:W-:Y:S02]  /*1b90*/  LEA R3, R2, R3, 0x18 ;  /* 0x0000000302037211 */ /* 0x004fe400078ec0ff */
[----:B------:R-:W-:-:S03]  /*1ba0*/  SHF.L.U32 R2, R10, 0x1f, RZ ;  /* 0x0000001f0a027819 */ /* 0x000fc600000006ff */
[----:B------:R-:W-:-:S04]  /*1bb0*/  IMAD R3, R12, 0x8, R3 ;  /* 0x000000080c037824 */ /* 0x000fc800078e0203 */
[----:B------:R-:W2:Y:S02]  /*1bc0*/  SYNCS.PHASECHK.TRANS64.TRYWAIT P0, [R3+URZ+0x2d0], R2 ;  /* 0x0002d002030075a7 */ /* 0x000ea400080011ff */
[----:B--2---:R-:W-:Y:S05]  /*1bd0*/  @!P0 BRA `(.L_x_25) ;  /* 0x00000060007c8947 */ /* 0x004fea0003800000 */
.L_x_146:
[----:B------:R-:W-:Y:S01]  /*1be0*/  VIADD R12, R12, 0x1 ;  /* 0x000000010c0c7836 */ /* 0x000fe20000000000 */
[----:B------:R2:W-:Y:S04]  /*1bf0*/  SYNCS.ARRIVE.TRANS64.A1T0 RZ, [R3+URZ+0x2c0], RZ ;  /* 0x0002c0ff03ff79a7 */ /* 0x0005e800081000ff */
[----:B------:R-:W-:-:S04]  /*1c00*/  ISETP.NE.AND P0, PT, R12, 0x2, PT ;  /* 0x000000020c00780c */ /* 0x000fc80003f05270 */
[----:B------:R-:W-:Y:S02]  /*1c10*/  SEL R12, R12, RZ, P0 ;  /* 0x000000ff0c0c7207 */ /* 0x000fe40000000000 */
[----:B--2---:R-:W-:-:S04]  /*1c20*/  SEL R3, RZ, 0x1, P0 ;  /* 0x00000001ff037807 */ /* 0x004fc80000000000 */
[----:B------:R-:W-:-:S07]  /*1c30*/  LOP3.LUT R10, R10, R3, RZ, 0x3c, !PT ;  /* 0x000000030a0a7212 */ /* 0x000fce00078e3cff */
.L_x_24:
[----:B------:R-:W-:Y:S01]  /*1c40*/  UMOV UR4, 0x400 ;  /* 0x0000040000047882 */ /* 0x000fe20000000000 */
[----:B------:R-:W-:Y:S01]  /*1c50*/  LEA.HI R3, R93, R93, RZ, 0x1 ;  /* 0x0000005d5d037211 */ /* 0x000fe200078f08ff */
[----:B-1----:R-:W-:Y:S01]  /*1c60*/  ULEA UR4, UR37, UR4, 0x18 ;  /* 0x0000000425047291 */ /* 0x002fe2000f8ec0ff */
[----:B------:R-:W-:Y:S01]  /*1c70*/  SHF.L.U32 R2, R15, 0x1f, RZ ;  /* 0x0000001f0f027819 */ /* 0x000fe200000006ff */
[----:B------:R-:W-:Y:S01]  /*1c80*/  UISETP.GE.U32.AND UP0, UPT, UR15, 0x7f, UPT ;  /* 0x0000007f0f00788c */ /* 0x000fe2000bf06070 */
[----:B------:R-:W-:Y:S01]  /*1c90*/  R2UR UR35, R16 ;  /* 0x00000000102372ca */ /* 0x000fe200000e0000 */
[----:B------:R-:W-:Y:S01]  /*1ca0*/  ULEA UR8, UR13, UR4, 0x3 ;  /* 0x000000040d087291 */ /* 0x000fe2000f8e18ff */
[----:B------:R-:W-:Y:S01]  /*1cb0*/  IMAD.SHL.U32 R3, R3, 0x40, RZ ;  /* 0x0000004003037824 */ /* 0x000fe200078e00ff */
[----:B------:R-:W-:Y:S01]  /*1cc0*/  R2UR UR11, R17 ;  /* 0x00000000110b72ca */ /* 0x000fe200000e0000 */
[----:B------:R-:W-:-:S03]  /*1cd0*/  UMOV UR23, URZ ;  /* 0x000000ff00177c82 */ /* 0x000fc60008000000 */
[----:B------:R-:W-:-:S03]  /*1ce0*/  LOP3.LUT R3, R3, 0xffffff80, RZ, 0xc0, !PT ;  /* 0xffffff8003037812 */ /* 0x000fc600078ec0ff */
[----:B------:R1:W2:Y:S01]  /*1cf0*/  SYNCS.PHASECHK.TRANS64.TRYWAIT P0, [UR8+0x120], R2 ;  /* 0x00012002ff0075a7 */ /* 0x0002a20008001108 */
[----:B------:R-:W-:Y:S02]  /*1d00*/  R2UR UR9, R3 ;  /* 0x00000000030972ca */ /* 0x000fe400000e0000 */
[----:B------:R-:W-:-:S11]  /*1d10*/  R2UR UR8, R94 ;  /* 0x000000005e0872ca */ /* 0x000fd600000e0000 */
[----:B------:R-:W-:Y:S02]  /*1d20*/  ULOP3.LUT UR35, UR9, 0x40, UR35, 0xf8, !UPT ;  /* 0x0000004009237892 */ /* 0x000fe4000f8ef823 */
[----:B------:R-:W-:Y:S01]  /*1d30*/  ULEA UR11, UR8, UR11, 0x6 ;  /* 0x0000000b080b7291 */ /* 0x000fe2000f8e30ff */
[----:B------:R-:W-:Y:S11]  /*1d40*/  BRA.U !UP0, `(.L_x_26) ;  /* 0x0000000108c07547 */ /* 0x000ff6000b800000 */
[----:B------:R-:W-:Y:S01]  /*1d50*/  UMOV UR16, UR6 ;  /* 0x0000000600107c82 */ /* 0x000fe20008000000 */
[----:B------:R-:W-:Y:S01]  /*1d60*/  UMOV UR17, UR13 ;  /* 0x0000000d00117c82 */ /* 0x000fe20008000000 */
[----:B------:R-:W-:-:S05]  /*1d70*/  UMOV UR34, URZ ;  /* 0x000000ff00227c82 */ /* 0x000fca0008000000 */
.L_x_32:
[----:B------:R-:W-:Y:S01]  /*1d80*/  ULEA UR33, UR17, UR4, 0x3 ;  /* 0x0000000411217291 */ /* 0x000fe2000f8e18ff */
[----:B------:R-:W-:Y:S01]  /*1d90*/  @P5 MOV R3, 0x3000 ;  /* 0x0000300000035802 */ /* 0x000fe20000000f00 */
[----:B-12-4-:R-:W-:Y:S10]  /*1da0*/  @P0 BRA `(.L_x_27) ;  /* 0x00000000000c0947 */ /* 0x016ff40003800000 */
[----:B------:R-:W-:-:S04]  /*1db0*/  SHF.L.U32 R5, R15, 0x1f, RZ ;  /* 0x0000001f0f057819 */ /* 0x000fc800000006ff */
[----:B------:R-:W2:Y:S02]  /*1dc0*/  SYNCS.PHASECHK.TRANS64.TRYWAIT P0, [UR33+0x120], R5 ;  /* 0x00012005ff0075a7 */ /* 0x000ea40008001121 */
[----:B--2---:R-:W-:Y:S05]  /*1dd0*/  @!P0 BRA `(.L_x_28) ;  /* 0x0000006000108947 */ /* 0x004fea0003800000 */
.L_x_27:
[----:B------:R2:W-:Y:S01]  /*1de0*/  @P5 SYNCS.ARRIVE.TRANS64 RZ, [UR33], R3 ;  /* 0x00000003ffff59a7 */ /* 0x0005e20008000021 */
[----:B------:R-:W-:Y:S02]  /*1df0*/  ULOP3.LUT UR8, UR7, 0x2, URZ, 0xfc, !UPT ;  /* 0x0000000207087892 */ /* 0x000fe4000f8efcff */
[----:B------:R-:W-:Y:S02]  /*1e00*/  UIADD3 UR16, UPT, UPT, UR16, 0x1, URZ ;  /* 0x0000000110107890 */ /* 0x000fe4000fffe0ff */
[----:B------:R-:W-:Y:S02]  /*1e10*/  UISETP.NE.AND UP0, UPT, UR8, 0x2, UPT ;  /* 0x000000020800788c */ /* 0x000fe4000bf05270 */
[----:B------:R-:W-:-:S07]  /*1e20*/  UISETP.NE.AND UP2, UPT, UR16, 0x1, UPT ;  /* 0x000000011000788c */ /* 0x000fce000bf45270 */
[----:B------:R-:W-:Y:S05]  /*1e30*/  BRA.U UP0, `(.L_x_29) ;  /* 0x0000000100047547 */ /* 0x000fea000b800000 */
[----:B------:R-:W-:Y:S05]  /*1e40*/  BPT.TRAP 0x1 ;  /* 0x000000040000795c */ /* 0x000fea0000300000 */
.L_x_29:
[----:B------:R-:W-:Y:S04]  /*1e50*/  BSSY.RECONVERGENT B0, `(.L_x_30) ;  /* 0x0000003000007945 */ /* 0x000fe80003800200 */
[----:B------:R-:W-:Y:S05]  /*1e60*/  @!P4 BRA `(.L_x_31) ;  /* 0x000000000004c947 */ /* 0x000fea0003800000 */
[----:B------:R-:W-:Y:S05]  /*1e70*/  BPT.TRAP 0x1 ;  /* 0x000000040000795c */ /* 0x000fea0000300000 */
.L_x_31:
[----:B------:R-:W-:Y:S05]  /*1e80*/  BSYNC.RECONVERGENT B0 ;  /* 0x0000000000007941 */ /* 0x000fea0003800200 */
.L_x_30:
[----:B------:R-:W-:Y:S02]  /*1e90*/  UIADD3 UR13, UPT, UPT, UR17, 0x1, URZ ;  /* 0x00000001110d7890 */ /* 0x000fe4000fffe0ff */
[----:B------:R-:W-:Y:S02]  /*1ea0*/  ULEA UR32, UR17, UR4, 0xc ;  /* 0x0000000411207291 */ /* 0x000fe4000f8e60ff */
[----:B------:R-:W-:Y:S02]  /*1eb0*/  UISETP.NE.AND UP0, UPT, UR13, 0x24, UPT ;  /* 0x000000240d00788c */ /* 0x000fe4000bf05270 */
[----:B------:R-:W-:Y:S02]  /*1ec0*/  UIADD3 UR28, UP1, UPT, UR24, 0x80, URZ ;  /* 0x00000080181c7890 */ /* 0x000fe4000ff3e0ff */
[----:B------:R-:W-:Y:S02]  /*1ed0*/  USEL UR9, URZ, 0x1, UP0 ;  /* 0x00000001ff097887 */ /* 0x000fe40008000000 */
[----:B------:R-:W-:-:S02]  /*1ee0*/  USEL UR13, UR13, URZ, UP0 ;  /* 0x000000ff0d0d7287 */ /* 0x000fc40008000000 */
[----:B------:R-:W-:Y:S02]  /*1ef0*/  UIADD3 UR26, UP0, UPT, UR24, 0x180, URZ ;  /* 0x00000180181a7890 */ /* 0x000fe4000ff1e0ff */
[----:B------:R-:W-:Y:S01]  /*1f00*/  ULEA UR8, UR13, UR4, 0x3 ;  /* 0x000000040d087291 */ /* 0x000fe2000f8e18ff */
[----:B------:R-:W-:Y:S01]  /*1f10*/  LOP3.LUT R15, R15, UR9, RZ, 0x3c, !PT ;  /* 0x000000090f0f7c12 */ /* 0x000fe2000f8e3cff */
[----:B------:R-:W-:Y:S02]  /*1f20*/  ULOP3.LUT UR33, UR33, 0xfefffff8, URZ, 0xc0, !UPT ;  /* 0xfefffff821217892 */ /* 0x000fe4000f8ec0ff */
[----:B------:R-:W-:Y:S01]  /*1f30*/  UIADD3.X UR29, UPT, UPT, URZ, UR25, URZ, UP1, !UPT ;  /* 0x00000019ff1d7290 */ /* 0x000fe20008ffe4ff */
[----:B-1----:R-:W-:Y:S01]  /*1f40*/  SHF.L.U32 R2, R15, 0x1f, RZ ;  /* 0x0000001f0f027819 */ /* 0x002fe200000006ff */
[----:B------:R-:W-:Y:S02]  /*1f50*/  UIADD3 UR32, UPT, UPT, UR32, 0x2600, URZ ;  /* 0x0000260020207890 */ /* 0x000fe4000fffe0ff */
[----:B------:R-:W-:Y:S01]  /*1f60*/  UIADD3.X UR27, UPT, UPT, URZ, UR25, URZ, UP0, !UPT ;  /* 0x00000019ff1b7290 */ /* 0x000fe200087fe4ff */
[----:B------:R4:W1:Y:S01]  /*1f70*/  SYNCS.PHASECHK.TRANS64.TRYWAIT P0, [UR8+0x120], R2 ;  /* 0x00012002ff0075a7 */ /* 0x0008620008001108 */
[----:B------:R-:W-:Y:S01]  /*1f80*/  ULEA UR8, UR17, UR4, 0xb ;  /* 0x0000000411087291 */ /* 0x000fe2000f8e58ff */
[----:B------:R-:W-:Y:S01]  /*1f90*/  UMOV UR18, 0x0 ;  /* 0x0000000000127882 */ /* 0x000fe20000000000 */
[----:B------:R-:W-:-:S02]  /*1fa0*/  UMOV UR19, 0x10000000 ;  /* 0x1000000000137882 */ /* 0x000fc40000000000 */
[----:B------:R-:W-:Y:S01]  /*1fb0*/  UIADD3 UR8, UPT, UPT, UR8, 0x26600, URZ ;  /* 0x0002660008087890 */ /* 0x000fe2000fffe0ff */
[----:B------:R2:W-:Y:S01]  /*1fc0*/  UTMALDG.3D.2CTA [UR32], [UR28], desc[UR18] ;  /* 0x000012201c0075b4 */ /* 0x0005e20008211000 */
[----:B------:R-:W-:Y:S01]  /*1fd0*/  UMOV UR10, UR34 ;  /* 0x00000022000a7c82 */ /* 0x000fe20008000000 */
[----:B------:R-:W-:Y:S01]  /*1fe0*/  UMOV UR12, UR36 ;  /* 0x00000024000c7c82 */ /* 0x000fe20008000000 */
[----:B------:R-:W-:Y:S01]  /*1ff0*/  UMOV UR9, UR33 ;  /* 0x0000002100097c82 */ /* 0x000fe20008000000 */
[----:B------:R-:W-:Y:S01]  /*2000*/  UMOV UR23, UR5 ;  /* 0x0000000500177c82 */ /* 0x000fe20008000000 */
[----:B------:R-:W-:-:S03]  /*2010*/  UMOV UR17, UR13 ;  /* 0x0000000d00117c82 */ /* 0x000fc60008000000 */
[----:B------:R4:W-:Y:S01]  /*2020*/  UTMALDG.3D.2CTA [UR8], [UR26], desc[UR18] ;  /* 0x000012081a0075b4 */ /* 0x0009e20008211000 */
[----:B--2---:R-:W-:Y:S01]  /*2030*/  UIADD3 UR34, UPT, UPT, UR34, 0x40, URZ ;  /* 0x0000004022227890 */ /* 0x004fe2000fffe0ff */
[----:B------:R-:W-:Y:S11]  /*2040*/  BRA.U UP2, `(.L_x_32) ;  /* 0xfffffffd024c7547 */ /* 0x000ff6000b83ffff */
.L_x_26:
[----:B----4-:R-:W-:Y:S01]  /*2050*/  ULEA UR8, UR13, UR4, 0x3 ;  /* 0x000000040d087291 */ /* 0x010fe2000f8e18ff */
[----:B-1----:R-:W-:Y:S01]  /*2060*/  SHF.L.U32 R2, R15, 0x1f, RZ ;  /* 0x0000001f0f027819 */ /* 0x002fe200000006ff */
[----:B------:R-:W-:Y:S01]  /*2070*/  @!P1 SYNCS.ARRIVE.TRANS64.A1T0 RZ, [UR4+0x258], RZ ;  /* 0x000258ffffff99a7 */ /* 0x000fe20008100004 */
[----:B------:R-:W-:-:S06]  /*2080*/  UISETP.GT.AND UP0, UPT, UR22, UR21, UPT ;  /* 0x000000151600728c */ /* 0x000fcc000bf04270 */
[----:B--2---:R1:W2:Y:S03]  /*2090*/  SYNCS.PHASECHK.TRANS64.TRYWAIT P0, [UR8+0x120], R2 ;  /* 0x00012002ff0075a7 */ /* 0x0042a60008001108 */
[----:B------:R-:W-:Y:S05]  /*20a0*/  BRA.U !UP0, `(.L_x_33) ;  /* 0x0000000108c07547 */ /* 0x000fea000b800000 */
[----:B------:R-:W-:Y:S01]  /*20b0*/  UIADD3 UR26, UPT, UPT, UR14, UR23, URZ ;  /* 0x000000170e1a7290 */ /* 0x000fe2000fffe0ff */
[----:B------:R-:W-:-:S11]  /*20c0*/  UMOV UR27, UR13 ;  /* 0x0000000d001b7c82 */ /* 0x000fd60008000000 */
.L_x_39:
[----:B------:R-:W-:Y:S01]  /*20d0*/  ULEA UR17, UR27, UR4, 0x3 ;  /* 0x000000041b117291 */ /* 0x000fe2000f8e18ff */
[----:B--2---:R-:W-:Y:S01]  /*20e0*/  @P5 MOV R3, 0x3000 ;  /* 0x0000300000035802 */ /* 0x004fe20000000f00 */
[----:B-12---:R-:W-:Y:S10]  /*20f0*/  @P0 BRA `(.L_x_34) ;  /* 0x00000000000c0947 */ /* 0x006ff40003800000 */
[----:B------:R-:W-:-:S04]  /*2100*/  SHF.L.U32 R5, R15, 0x1f, RZ ;  /* 0x0000001f0f057819 */ /* 0x000fc800000006ff */
[----:B------:R-:W2:Y:S02]  /*2110*/  SYNCS.PHASECHK.TRANS64.TRYWAIT P0, [UR17+0x120], R5 ;  /* 0x00012005ff0075a7 */ /* 0x000ea40008001111 */
[----:B--2---:R-:W-:Y:S05]  /*2120*/  @!P0 BRA `(.L_x_35) ;  /* 0x0000005c00548947 */ /* 0x004fea0003800000 */
.L_x_34:
[----:B------:R2:W-:Y:S01]  /*2130*/  @P5 SYNCS.ARRIVE.TRANS64 RZ, [UR17], R3 ;  /* 0x00000003ffff59a7 */ /* 0x0005e20008000011 */
[----:B------:R-:W-:-:S04]  /*2140*/  ULOP3.LUT UR8, UR7, 0x2, URZ, 0xfc, !UPT ;  /* 0x0000000207087892 */ /* 0x000fc8000f8efcff */
[----:B------:R-:W-:-:S09]  /*2150*/  UISETP.NE.AND UP0, UPT, UR8, 0x2, UPT ;  /* 0x000000020800788c */ /* 0x000fd2000bf05270 */
[----:B------:R-:W-:Y:S05]  /*2160*/  BRA.U UP0, `(.L_x_36) ;  /* 0x0000000100047547 */ /* 0x000fea000b800000 */
[----:B------:R-:W-:Y:S05]  /*2170*/  BPT.TRAP 0x1 ;  /* 0x000000040000795c */ /* 0x000fea0000300000 */
.L_x_36:
[----:B------:R-:W-:Y:S04]  /*2180*/  BSSY.RECONVERGENT B0, `(.L_x_37) ;  /* 0x0000003000007945 */ /* 0x000fe80003800200 */
[----:B------:R-:W-:Y:S05]  /*2190*/  @!P4 BRA `(.L_x_38) ;  /* 0x000000000004c947 */ /* 0x000fea0003800000 */
[----:B------:R-:W-:Y:S05]  /*21a0*/  BPT.TRAP 0x1 ;  /* 0x000000040000795c */ /* 0x000fea0000300000 */
.L_x_38:
[----:B------:R-:W-:Y:S05]  /*21b0*/  BSYNC.RECONVERGENT B0 ;  /* 0x0000000000007941 */ /* 0x000fea0003800200 */
.L_x_37:
        /* <DEDUP_REMOVED lines=9> */
[----:B------:R-:W-:Y:S02]  /*2250*/  USHF.L.U32 UR18, UR23, 0x6, URZ ;  /* 0x0000000617127899 */ /* 0x000fe400080006ff */
[----:B------:R-:W-:Y:S01]  /*2260*/  ULOP3.LUT UR17, UR17, 0xfefffff8, URZ, 0xc0, !UPT ;  /* 0xfefffff811117892 */ /* 0x000fe2000f8ec0ff */
[----:B-1----:R-:W-:Y:S01]  /*2270*/  SHF.L.U32 R2, R15, 0x1f, RZ ;  /* 0x0000001f0f027819 */ /* 0x002fe200000006ff */
[----:B------:R-:W-:Y:S02]  /*2280*/  UIADD3 UR16, UPT, UPT, UR16, 0x2600, URZ ;  /* 0x0000260010107890 */ /* 0x000fe4000fffe0ff */
[----:B------:R-:W-:Y:S01]  /*2290*/  UIADD3.X UR33, UPT, UPT, URZ, UR25, URZ, UP1, !UPT ;  /* 0x00000019ff217290 */ /* 0x000fe20008ffe4ff */
[----:B------:R4:W1:Y:S01]  /*22a0*/  SYNCS.PHASECHK.TRANS64.TRYWAIT P0, [UR8+0x120], R2 ;  /* 0x00012002ff0075a7 */ /* 0x0008620008001108 */
[----:B------:R-:W-:-:S02]  /*22b0*/  ULEA UR8, UR27, UR4, 0xb ;  /* 0x000000041b087291 */ /* 0x000fc4000f8e58ff */
[----:B------:R-:W-:Y:S02]  /*22c0*/  UIADD3.X UR31, UPT, UPT, URZ, UR25, URZ, UP0, !UPT ;  /* 0x00000019ff1f7290 */ /* 0x000fe400087fe4ff */
[----:B------:R-:W-:Y:S01]  /*22d0*/  UIADD3 UR8, UPT, UPT, UR8, 0x26600, URZ ;  /* 0x0002660008087890 */ /* 0x000fe2000fffe0ff */
[----:B------:R-:W-:Y:S01]  /*22e0*/  UMOV UR28, 0x0 ;  /* 0x00000000001c7882 */ /* 0x000fe20000000000 */
[----:B------:R-:W-:Y:S01]  /*22f0*/  UMOV UR29, 0x10000000 ;  /* 0x10000000001d7882 */ /* 0x000fe20000000000 */
[----:B------:R-:W-:Y:S01]  /*2300*/  UMOV UR19, UR35 ;  /* 0x0000002300137c82 */ /* 0x000fe20008000000 */
[----:B------:R-:W-:Y:S01]  /*2310*/  UMOV UR20, UR36 ;  /* 0x0000002400147c82 */ /* 0x000fe20008000000 */
[----:B------:R-:W-:Y:S01]  /*2320*/  UMOV UR12, UR36 ;  /* 0x00000024000c7c82 */ /* 0x000fe20008000000 */
[----:B------:R-:W-:Y:S01]  /*2330*/  UMOV UR9, UR17 ;  /* 0x0000001100097c82 */ /* 0x000fe20008000000 */
[----:B------:R-:W-:Y:S01]  /*2340*/  UMOV UR10, UR18 ;  /* 0x00000012000a7c82 */ /* 0x000fe20008000000 */
[----:B------:R4:W-:Y:S01]  /*2350*/  UTMALDG.3D.2CTA [UR16], [UR32], desc[UR28] ;  /* 0x00001c10200075b4 */ /* 0x0009e20008211000 */
[----:B------:R-:W-:Y:S01]  /*2360*/  UIADD3 UR23, UPT, UPT, UR23, 0x1, URZ ;  /* 0x0000000117177890 */ /* 0x000fe2000fffe0ff */
[----:B------:R-:W-:-:S03]  /*2370*/  UMOV UR27, UR13 ;  /* 0x0000000d001b7c82 */ /* 0x000fc60008000000 */
[----:B------:R-:W-:Y:S01]  /*2380*/  UISETP.NE.AND UP0, UPT, UR23, UR26, UPT ;  /* 0x0000001a1700728c */ /* 0x000fe2000bf05270 */
[----:B------:R4:W-:Y:S08]  /*2390*/  UTMALDG.3D.2CTA [UR8], [UR30], desc[UR28] ;  /* 0x00001c081e0075b4 */ /* 0x0009f00008211000 */
[----:B----4-:R-:W-:Y:S05]  /*23a0*/  BRA.U UP0, `(.L_x_39) ;  /* 0xfffffffd00487547 */ /* 0x010fea000b83ffff */
.L_x_33:
[C---:B-1----:R-:W-:Y:S01]  /*23b0*/  LEA R2, R14.reuse, UR4, 0x3 ;  /* 0x000000040e027c11 */ /* 0x042fe2000f8e18ff */
[----:B------:R-:W-:Y:S01]  /*23c0*/  NOP ;  /* 0x0000000000007918 */ /* 0x000fe20000000000 */
[----:B--2---:R-:W-:Y:S02]  /*23d0*/  SHF.L.U32 R3, R13, 0x1f, RZ ;  /* 0x0000001f0d037819 */ /* 0x004fe400000006ff */
[----:B------:R-:W-:Y:S02]  /*23e0*/  LEA R4, R14, UR4, 0x4 ;  /* 0x000000040e047c11 */ /* 0x000fe4000f8e20ff */
[----:B------:R-:W1:Y:S02]  /*23f0*/  SYNCS.PHASECHK.TRANS64.TRYWAIT P0, [R2+URZ+0x260], R3 ;  /* 0x00026003020075a7 */ /* 0x000e6400080011ff */
[----:B-1----:R-:W-:Y:S05]  /*2400*/  @!P0 BRA `(.L_x_40) ;  /* 0x0000005800b48947 */ /* 0x002fea0003800000 */
.L_x_149:
[----:B------:R-:W2:Y:S01]  /*2410*/  LDS.128 R4, [R4+0x2f0] ;  /* 0x0002f00004047984 */ /* 0x000ea20000000c00 */
[----:B------:R-:W-:Y:S01]  /*2420*/  ISETP.GE.AND P0, PT, R40, 0x1, PT ;  /* 0x000000012800780c */ /* 0x000fe20003f06270 */
[----:B-1----:R-:W-:Y:S01]  /*2430*/  VIADD R2, R2, 0x270 ;  /* 0x0000027002027836 */ /* 0x002fe20000000000 */
[----:B------:R-:W-:Y:S01]  /*2440*/  @!PT LDS RZ, [RZ] ;  /* 0x00000000fffff984 */ /* 0x000fe20000000800 */
[----:B------:R-:W-:Y:S01]  /*2450*/  @!PT LDS RZ, [RZ] ;  /* 0x00000000fffff984 */ /* 0x000fe20000000800 */
[----:B------:R-:W-:Y:S01]  /*2460*/  @!PT LDS RZ, [RZ] ;  /* 0x00000000fffff984 */ /* 0x000fe20000000800 */
[----:B------:R-:W-:Y:S01]  /*2470*/  @!PT LDS RZ, [RZ] ;  /* 0x00000000fffff984 */ /* 0x000fe20000000800 */
[----:B------:R1:W-:Y:S06]  /*2480*/  MEMBAR.ALL.CTA ;  /* 0x0000000000007992 */ /* 0x0003ec0000008000 */
[----:B-1----:R-:W1:Y:S01]  /*2490*/  FENCE.VIEW.ASYNC.S ;  /* 0x00000000000073c6 */ /* 0x002e620000000000 */
[----:B------:R-:W-:-:S04]  /*24a0*/  PRMT R2, RZ, 0x654, R2 ;  /* 0x00000654ff027816 */ /* 0x000fc80000000002 */
[----:B-1----:R1:W-:Y:S01]  /*24b0*/  SYNCS.ARRIVE.TRANS64.RED.A1T0 RZ, [R2+URZ], RZ ;  /* 0x000000ff02ff79a7 */ /* 0x0023e200081004ff */
[----:B--2---:R-:W-:-:S13]  /*24c0*/  LOP3.LUT P2, RZ, R6, 0x1, RZ, 0xc0, !PT ;  /* 0x0000000106ff7812 */ /* 0x004fda000784c0ff */
[----:B------:R-:W-:Y:S01]  /*24d0*/  @P2 SHF.R.U32.HI R3, RZ, 0x10, R5 ;  /* 0x00000010ff032819 */ /* 0x000fe20000011605 */
[----:B------:R-:W-:Y:S01]  /*24e0*/  VOTEU.ANY UP0, P2 ;  /* 0x0000000000ff7886 */ /* 0x000fe20001000100 */
[----:B------:R-:W-:Y:S02]  /*24f0*/  @P2 MOV R11, R4 ;  /* 0x00000004000b2202 */ /* 0x000fe40000000f00 */
[----:B------:R-:W-:Y:S02]  /*2500*/  @P2 R2UR.BROADCAST UR8, R3 ;  /* 0x00000000030822ca */ /* 0x000fe400008e0000 */
[----:B------:R-:W-:-:S11]  /*2510*/  @P2 LOP3.LUT R8, R5, 0xffff, RZ, 0xc0, !PT ;  /* 0x0000ffff05082812 */ /* 0x000fd600078ec0ff */
[----:B------:R-:W-:Y:S01]  /*2520*/  @UP0 UMOV UR36, UR8 ;  /* 0x0000000800240c82 */ /* 0x000fe20008000000 */
[----:B-1----:R-:W-:Y:S05]  /*2530*/  @!P0 BRA `(.L_x_41) ;  /* 0x0000000000b88947 */ /* 0x002fea0003800000 */
[----:B------:R-:W3:Y:S01]  /*2540*/  LDC.64 R4, c[0x0][0xb18] ;  /* 0x0002c600ff047b82 */ /* 0x000ee20000000a00 */
[----:B------:R-:W-:-:S07]  /*2550*/  ISETP.NE.AND P3, PT, R40, 0x1, PT ;  /* 0x000000012800780c */ /* 0x000fce0003f65270 */
[----:B------:R-:W1:Y:S08]  /*2560*/  LDC.64 R6, c[0x0][0xb10] ;  /* 0x0002c400ff067b82 */ /* 0x000e700000000a00 */
[----:B------:R-:W2:Y:S08]  /*2570*/  LDC R18, c[0x0][0xb20] ;  /* 0x0002c800ff127b82 */ /* 0x000eb00000000800 */
[----:B------:R-:W4:Y:S01]  /*2580*/  LDC R20, c[0x0][0xb0c] ;  /* 0x0002c300ff147b82 */ /* 0x000f220000000800 */
[----:B---3--:R-:W-:Y:S01]  /*2590*/  IMAD.HI.U32 R19, R0, R5, RZ ;  /* 0x0000000500137227 */ /* 0x008fe200078e00ff */
[----:B------:R-:W-:-:S03]  /*25a0*/  ISETP.NE.AND P0, PT, R4, 0x1, PT ;  /* 0x000000010400780c */ /* 0x000fc60003f05270 */
[----:B------:R-:W-:-:S03]  /*25b0*/  IMAD.HI.U32 R5, R8, R5, RZ ;  /* 0x0000000508057227 */ /* 0x000fc600078e00ff */
[----:B------:R-:W3:Y:S01]  /*25c0*/  LDC.64 R2, c[0x0][0xb28] ;  /* 0x0002ca00ff027b82 */ /* 0x000ee20000000a00 */
[----:B-1----:R-:W-:-:S04]  /*25d0*/  IMAD.HI.U32 R22, R9, R6, RZ ;  /* 0x0000000609167227 */ /* 0x002fc800078e00ff */
[----:B------:R-:W-:Y:S01]  /*25e0*/  IMAD.HI.U32 R24, R11, R6, RZ ;  /* 0x000000060b187227 */ /* 0x000fe200078e00ff */
[----:B------:R-:W-:Y:S02]  /*25f0*/  SHF.R.U32.HI R22, RZ, R7, R22 ;  /* 0x00000007ff167219 */ /* 0x000fe40000011616 */
[-C--:B--2---:R-:W-:Y:S02]  /*2600*/  SHF.R.U32.HI R19, RZ, R18.reuse, R19 ;  /* 0x00000012ff137219 */ /* 0x084fe40000011613 */
[----:B------:R-:W-:Y:S02]  /*2610*/  SHF.R.U32.HI R5, RZ, R18, R5 ;  /* 0x00000012ff057219 */ /* 0x000fe40000011605 */
[----:B------:R-:W-:Y:S02]  /*2620*/  SEL R19, R0, R19, !P0 ;  /* 0x0000001300137207 */ /* 0x000fe40004000000 */
[----:B------:R-:W-:Y:S02]  /*2630*/  SHF.R.U32.HI R24, RZ, R7, R24 ;  /* 0x00000007ff187219 */ /* 0x000fe40000011618 */
[----:B----4-:R-:W-:-:S02]  /*2640*/  ISETP.NE.AND P1, PT, R20, 0x1, PT ;  /* 0x000000011400780c */ /* 0x010fc40003f25270 */
[----:B------:R-:W-:Y:S02]  /*2650*/  SEL R5, R8, R5, !P0 ;  /* 0x0000000508057207 */ /* 0x000fe40004000000 */
[----:B------:R-:W-:Y:S02]  /*2660*/  SEL R21, R9, R22, !P1 ;  /* 0x0000001609157207 */ /* 0x000fe40004800000 */
[----:B------:R-:W-:Y:S01]  /*2670*/  SEL R7, R11, R24, !P1 ;  /* 0x000000180b077207 */ /* 0x000fe20004800000 */
[----:B---3--:R-:W-:-:S04]  /*2680*/  IMAD.HI.U32 R22, R19, R2, RZ ;  /* 0x0000000213167227 */ /* 0x008fc800078e00ff */
[----:B------:R-:W-:Y:S01]  /*2690*/  IMAD.HI.U32 R6, R21, R2, RZ ;  /* 0x0000000215067227 */ /* 0x000fe200078e00ff */
[----:B------:R-:W-:-:S04]  /*26a0*/  @P3 SHF.R.U32.HI R19, RZ, R3, R22 ;  /* 0x00000003ff133219 */ /* 0x000fc80000011616 */
[----:B------:R-:W-:Y:S01]  /*26b0*/  @P3 SHF.R.U32.HI R21, RZ, R3, R6 ;  /* 0x00000003ff153219 */ /* 0x000fe20000011606 */
[----:B------:R-:W-:-:S04]  /*26c0*/  IMAD R19, R40, R19, RZ ;  /* 0x0000001328137224 */ /* 0x000fc800078e02ff */
[----:B------:R-:W-:Y:S01]  /*26d0*/  IMAD R6, R40, R21, RZ ;  /* 0x0000001528067224 */ /* 0x000fe200078e02ff */
[C---:B------:R-:W-:Y:S02]  /*26e0*/  ISETP.GE.AND P0, PT, R5.reuse, R19, PT ;  /* 0x000000130500720c */ /* 0x040fe40003f06270 */
[----:B------:R-:W-:Y:S02]  /*26f0*/  IADD3 R19, PT, PT, -R5, RZ, RZ ;  /* 0x000000ff05137210 */ /* 0x000fe40007ffe1ff */
[----:B------:R-:W-:Y:S01]  /*2700*/  ISETP.GE.OR P0, PT, R7, R6, P0 ;  /* 0x000000060700720c */ /* 0x000fe20000706670 */
[----:B------:R-:W-:-:S04]  /*2710*/  IMAD.HI.U32 R6, R5, R2, RZ ;  /* 0x0000000205067227 */ /* 0x000fc800078e00ff */
[----:B------:R-:W-:Y:S01]  /*2720*/  IMAD R8, R4, R19, R8 ;  /* 0x0000001304087224 */ /* 0x000fe200078e0208 */
[----:B------:R-:W-:-:S04]  /*2730*/  SHF.R.U32.HI R6, RZ, R3, R6 ;  /* 0x00000003ff067219 */ /* 0x000fc80000011606 */
[----:B------:R-:W-:-:S03]  /*2740*/  SEL R6, R5, R6, !P3 ;  /* 0x0000000605067207 */ /* 0x000fc60005800000 */
[----:B------:R-:W-:-:S04]  /*2750*/  @!P0 IMAD.HI.U32 R18, R7, R2, RZ ;  /* 0x0000000207128227 */ /* 0x000fc800078e00ff */
[----:B------:R-:W-:Y:S01]  /*2760*/  IMAD.MOV R2, RZ, RZ, -R6 ;  /* 0x000000ffff027224 */ /* 0x000fe200078e0a06 */
[----:B------:R-:W-:-:S03]  /*2770*/  @!P0 SHF.R.U32.HI R18, RZ, R3, R18 ;  /* 0x00000003ff128219 */ /* 0x000fc60000011612 */
[----:B------:R-:W-:Y:S01]  /*2780*/  IMAD R2, R40, R2, R5 ;  /* 0x0000000228027224 */ /* 0x000fe200078e0205 */
        /* <DEDUP_REMOVED lines=9> */
.L_x_41:
[----:B------:R-:W1:Y:S02]  /*2820*/  LDCU UR8, c[0x0][0xb30] ;  /* 0x00016600ff0877ac */ /* 0x000e640008000800 */
[----:B-1----:R-:W-:-:S09]  /*2830*/  UISETP.NE.AND UP0, UPT, UR8, 0x1, UPT ;  /* 0x000000010800788c */ /* 0x002fd2000bf05270 */
[----:B------:R-:W-:Y:S05]  /*2840*/  BRA.U UP0, `(.L_x_42) ;  /* 0x0000000100407547 */ /* 0x000fea000b800000 */
[----:B------:R-:W1:Y:S08]  /*2850*/  LDC.64 R4, c[0x0][0xb10] ;  /* 0x0002c400ff047b82 */ /* 0x000e700000000a00 */
[----:B------:R-:W2:Y:S08]  /*2860*/  LDC.64 R2, c[0x0][0xb18] ;  /* 0x0002c600ff027b82 */ /* 0x000eb00000000a00 */
[----:B------:R-:W4:Y:S08]  /*2870*/  LDC R6, c[0x0][0xb20] ;  /* 0x0002c800ff067b82 */ /* 0x000f300000000800 */
[----:B------:R-:W3:Y:S01]  /*2880*/  LDC R18, c[0x0][0xb0c] ;  /* 0x0002c300ff127b82 */ /* 0x000ee20000000800 */
[----:B-1----:R-:W-:-:S05]  /*2890*/  IMAD.HI.U32 R4, R11, R4, RZ ;  /* 0x000000040b047227 */ /* 0x002fca00078e00ff */
[----:B------:R-:W-:Y:S01]  /*28a0*/  SHF.R.U32.HI R4, RZ, R5, R4 ;  /* 0x00000005ff047219 */ /* 0x000fe20000011604 */
[----:B--2---:R-:W-:Y:S01]  /*28b0*/  IMAD.HI.U32 R3, R8, R3, RZ ;  /* 0x0000000308037227 */ /* 0x004fe200078e00ff */
[----:B------:R-:W-:-:S04]  /*28c0*/  ISETP.NE.AND P0, PT, R2, 0x1, PT ;  /* 0x000000010200780c */ /* 0x000fc80003f05270 */
[----:B----4-:R-:W-:-:S04]  /*28d0*/  SHF.R.U32.HI R3, RZ, R6, R3 ;  /* 0x00000006ff037219 */ /* 0x010fc80000011603 */
[----:B------:R-:W-:Y:S02]  /*28e0*/  SEL R3, R8, R3, !P0 ;  /* 0x0000000308037207 */ /* 0x000fe40004000000 */
[----:B---3--:R-:W-:-:S04]  /*28f0*/  ISETP.NE.AND P1, PT, R18, 0x1, PT ;  /* 0x000000011200780c */ /* 0x008fc80003f25270 */
[----:B------:R-:W-:-:S05]  /*2900*/  SEL R4, R11, R4, !P1 ;  /* 0x000000040b047207 */ /* 0x000fca0004800000 */
[----:B------:R-:W-:Y:S02]  /*2910*/  IMAD.IADD R5, R3, 0x1, -R4 ;  /* 0x0000000103057824 */ /* 0x000fe400078e0a04 */
[----:B------:R-:W-:Y:S02]  /*2920*/  IMAD.IADD R3, R4, 0x1, -R3 ;  /* 0x0000000104037824 */ /* 0x000fe400078e0a03 */
[----:B------:R-:W-:Y:S02]  /*2930*/  IMAD R11, R5, R18, R11 ;  /* 0x00000012050b7224 */ /* 0x000fe400078e020b */
[----:B------:R-:W-:-:S07]  /*2940*/  IMAD R8, R3, R2, R8 ;  /* 0x0000000203087224 */ /* 0x000fce00078e0208 */
.L_x_42:
[----:B------:R-:W-:Y:S01]  /*2950*/  VIADD R14, R14, 0x1 ;  /* 0x000000010e0e7836 */ /* 0x000fe20000000000 */
[----:B------:R-:W-:Y:S01]  /*2960*/  PLOP3.LUT P1, PT, PT, PT, PT, 0x80, 0x8 ;  /* 0x000000000008781c */ /* 0x000fe20003f2f070 */
[----:B------:R-:W-:Y:S02]  /*2970*/  IMAD.IADD R93, R11, 0x1, R92 ;  /* 0x000000010b5d7824 */ /* 0x000fe400078e025c */
[----:B------:R-:W-:Y:S01]  /*2980*/  IMAD.IADD R94, R8, 0x1, R81 ;  /* 0x00000001085e7824 */ /* 0x000fe200078e0251 */
[----:B------:R-:W-:-:S04]  /*2990*/  ISETP.NE.AND P0, PT, R14, 0x2, PT ;  /* 0x000000020e00780c */ /* 0x000fc80003f05270 */
[----:B------:R-:W-:Y:S02]  /*29a0*/  SEL R2, RZ, 0x1, P0 ;  /* 0x00000001ff027807 */ /* 0x000fe40000000000 */
[----:B------:R-:W-:Y:S02]  /*29b0*/  SEL R14, R14, RZ, P0 ;  /* 0x000000ff0e0e7207 */ /* 0x000fe40000000000 */
[----:B------:R-:W-:Y:S01]  /*29c0*/  LOP3.LUT R13, R13, R2, RZ, 0x3c, !PT ;  /* 0x000000020d0d7212 */ /* 0x000fe200078e3cff */
[----:B------:R-:W-:Y:S06]  /*29d0*/  @P2 BRA `(.L_x_43) ;  /* 0xfffffff000582947 */ /* 0x000fec000383ffff */
[----:B------:R-:W-:Y:S01]  /*29e0*/  UIADD3 UR4, UPT, UPT, UR4, 0x120, URZ ;  /* 0x0000012004047890 */ /* 0x000fe2000fffe0ff */
[----:B------:R-:W-:-:S03]  /*29f0*/  SHF.L.U32 R3, R15, 0x1f, RZ ;  /* 0x0000001f0f037819 */ /* 0x000fc600000006ff */
[----:B------:R-:W-:-:S09]  /*2a00*/  ULEA UR5, UR13, UR4, 0x3 ;  /* 0x000000040d057291 */ /* 0x000fd2000f8e18ff */
[----:B------:R-:W1:Y:S02]  /*2a10*/  SYNCS.PHASECHK.TRANS64.TRYWAIT P0, [UR5], R3 ;  /* 0x00000003ff0075a7 */ /* 0x000e640008001105 */
[----:B-1----:R-:W-:Y:S05]  /*2a20*/  @!P0 BRA `(.L_x_44) ;  /* 0x0000005400408947 */ /* 0x002fea0003800000 */
.L_x_151:
[----:B------:R-:W-:-:S04]  /*2a30*/  UIADD3 UR6, UPT, UPT, UR13, 0x1, URZ ;  /* 0x000000010d067890 */ /* 0x000fc8000fffe0ff */
[----:B------:R-:W-:-:S04]  /*2a40*/  UISETP.NE.AND UP0, UPT, UR6, 0x24, UPT ;  /* 0x000000240600788c */ /* 0x000fc8000bf05270 */
[----:B------:R-:W-:Y:S02]  /*2a50*/  USEL UR7, URZ, 0x1, UP0 ;  /* 0x00000001ff077887 */ /* 0x000fe40008000000 */
[----:B------:R-:W-:-:S04]  /*2a60*/  USEL UR6, UR6, URZ, UP0 ;  /* 0x000000ff06067287 */ /* 0x000fc80008000000 */
[----:B------:R-:W-:Y:S01]  /*2a70*/  ULEA UR5, UR6, UR4, 0x3 ;  /* 0x0000000406057291 */ /* 0x000fe2000f8e18ff */
[----:B------:R-:W-:-:S04]  /*2a80*/  LOP3.LUT R2, R15, UR7, RZ, 0x3c, !PT ;  /* 0x000000070f027c12 */ /* 0x000fc8000f8e3cff */
[----:B-1----:R-:W-:-:S04]  /*2a90*/  SHF.L.U32 R3, R2, 0x1f, RZ ;  /* 0x0000001f02037819 */ /* 0x002fc800000006ff */
[----:B------:R-:W1:Y:S02]  /*2aa0*/  SYNCS.PHASECHK.TRANS64.TRYWAIT P0, [UR5], R3 ;  /* 0x00000003ff0075a7 */ /* 0x000e640008001105 */
[----:B-1----:R-:W-:Y:S05]  /*2ab0*/  @!P0 BRA `(.L_x_45) ;  /* 0x0000005400348947 */ /* 0x002fea0003800000 */
.L_x_153:
        /* <DEDUP_REMOVED lines=9> */
.L_x_155:
        /* <DEDUP_REMOVED lines=9> */
.L_x_157:
        /* <DEDUP_REMOVED lines=9> */
.L_x_159:
        /* <DEDUP_REMOVED lines=9> */
.L_x_161:
        /* <DEDUP_REMOVED lines=9> */
.L_x_163:
        /* <DEDUP_REMOVED lines=9> */
.L_x_165:
        /* <DEDUP_REMOVED lines=9> */
.L_x_167:
        /* <DEDUP_REMOVED lines=9> */
.L_x_169:
        /* <DEDUP_REMOVED lines=9> */
.L_x_171:
        /* <DEDUP_REMOVED lines=9> */
.L_x_173:
        /* <DEDUP_REMOVED lines=9> */
.L_x_175:
        /* <DEDUP_REMOVED lines=9> */
.L_x_177:
        /* <DEDUP_REMOVED lines=9> */
.L_x_179:
        /* <DEDUP_REMOVED lines=9> */
.L_x_181:
        /* <DEDUP_REMOVED lines=9> */
.L_x_183:
        /* <DEDUP_REMOVED lines=9> */
.L_x_185:
        /* <DEDUP_REMOVED lines=9> */
.L_x_187:
        /* <DEDUP_REMOVED lines=9> */
.L_x_189:
        /* <DEDUP_REMOVED lines=9> */
.L_x_191:
        /* <DEDUP_REMOVED lines=9> */
.L_x_193:
        /* <DEDUP_REMOVED lines=9> */
.L_x_195:
        /* <DEDUP_REMOVED lines=9> */
.L_x_197:
        /* <DEDUP_REMOVED lines=9> */
.L_x_199:
        /* <DEDUP_REMOVED lines=9> */
.L_x_201:
        /* <DEDUP_REMOVED lines=9> */
.L_x_203:
        /* <DEDUP_REMOVED lines=9> */
.L_x_205:
        /* <DEDUP_REMOVED lines=9> */
.L_x_207:
        /* <DEDUP_REMOVED lines=9> */
.L_x_209:
        /* <DEDUP_REMOVED lines=9> */
.L_x_211:
        /* <DEDUP_REMOVED lines=9> */
.L_x_213:
        /* <DEDUP_REMOVED lines=9> */
.L_x_215:
        /* <DEDUP_REMOVED lines=9> */
.L_x_217:
        /* <DEDUP_REMOVED lines=9> */
.L_x_219:
[----:B------:R-:W-:-:S04]  /*3d50*/  UIADD3 UR6, UPT, UPT, UR6, 0x1, URZ ;  /* 0x0000000106067890 */ /* 0x000fc8000fffe0ff */
[----:B------:R-:W-:-:S04]  /*3d60*/  UISETP.NE.AND UP0, UPT, UR6, 0x24, UPT ;  /* 0x000000240600788c */ /* 0x000fc8000bf05270 */
[----:B------:R-:W-:Y:S02]  /*3d70*/  USEL UR5, URZ, 0x1, UP0 ;  /* 0x00000001ff057887 */ /* 0x000fe40008000000 */
[----:B------:R-:W-:-:S04]  /*3d80*/  USEL UR6, UR6, URZ, UP0 ;  /* 0x000000ff06067287 */ /* 0x000fc80008000000 */
[----:B------:R-:W-:Y:S01]  /*3d90*/  ULEA UR6, UR6, UR4, 0x3 ;  /* 0x0000000406067291 */ /* 0x000fe2000f8e18ff */
[----:B-1----:R-:W-:-:S04]  /*3da0*/  LOP3.LUT R3, R2, UR5, RZ, 0x3c, !PT ;  /* 0x0000000502037c12 */ /* 0x002fc8000f8e3cff */
[----:B------:R-:W-:Y:S01]  /*3db0*/  SHF.L.U32 R3, R3, 0x1f, RZ ;  /* 0x0000001f03037819 */ /* 0x000fe200000006ff */
[----:B---3--:R-:W-:-:S07]  /*3dc0*/  IMAD.U32 R0, RZ, RZ, UR6 ;  /* 0x00000006ff007e24 */ /* 0x008fce000f8e00ff */
.L_x_79:
[----:B-1----:R1:W2:Y:S02]  /*3dd0*/  SYNCS.PHASECHK.TRANS64.TRYWAIT P0, [R0+URZ], R3 ;  /* 0x00000003000075a7 */ /* 0x0022a400080011ff */
[----:B--2---:R-:W-:Y:S05]  /*3de0*/  @!P0 NANOSLEEP.SYNCS 0x989680 ;  /* 0x009896800000895d */ /* 0x004fea0003900000 */
[----:B------:R-:W2:Y:S02]  /*3df0*/  @!P0 SYNCS.PHASECHK.TRANS64 P0, [R0+URZ], R3 ;  /* 0x00000003000085a7 */ /* 0x000ea400080010ff */
[----:B--2---:R-:W-:Y:S05]  /*3e00*/  @P0 EXIT ;  /* 0x000000000000094d */ /* 0x004fea0003800000 */
[----:B------:R-:W-:Y:S05]  /*3e10*/  BRA `(.L_x_79) ;  /* 0xfffffffc00ec7947 */ /* 0x000fea000383ffff */
.L_x_23:
[----:B------:R-:W-:-:S04]  /*3e20*/  UISETP.NE.AND UP1, UPT, UR37, URZ, UPT ;  /* 0x000000ff2500728c */ /* 0x000fc8000bf25270 */
[----:B------:R-:W-:-:S09]  /*3e30*/  UISETP.NE.OR UP1, UPT, UR10, 0x1, UP1 ;  /* 0x000000010a00788c */ /* 0x000fd20008f25670 */
[----:B------:R-:W-:Y:S05]  /*3e40*/  BRA.U UP1, `(.L_x_80) ;  /* 0x00000005014c7547 */ /* 0x000fea000b800000 */
[----:B------:R-:W-:Y:S01]  /*3e50*/  HFMA2 R11, -RZ, RZ, 0, 0 ;  /* 0x00000000ff0b7431 */ /* 0x000fe200000001ff */
[----:B------:R-:W-:Y:S01]  /*3e60*/  ISETP.GE.U32.AND P2, PT, R10, 0x2, PT ;  /* 0x000000020a00780c */ /* 0x000fe20003f46070 */
[----:B------:R-:W-:Y:S01]  /*3e70*/  IMAD.MOV.U32 R12, RZ, RZ, 0x1 ;  /* 0x00000001ff0c7424 */ /* 0x000fe200078e00ff */
[----:B------:R-:W-:Y:S01]  /*3e80*/  CS2R R8, SRZ ;  /* 0x0000000000087805 */ /* 0x000fe2000001ff00 */
[----:B------:R-:W-:Y:S01]  /*3e90*/  IMAD.MOV.U32 R3, RZ, RZ, RZ ;  /* 0x000000ffff037224 */ /* 0x000fe200078e00ff */
[----:B------:R-:W-:Y:S01]  /*3ea0*/  UMOV UR4, 0x400 ;  /* 0x0000040000047882 */ /* 0x000fe20000000000 */
[----:B------:R-:W-:Y:S01]  /*3eb0*/  UMOV UR6, URZ ;  /* 0x000000ff00067c82 */ /* 0x000fe20008000000 */
[----:B------:R-:W-:-:S12]  /*3ec0*/  ULEA UR37, UR37, UR4, 0x18 ;  /* 0x0000000425257291 */ /* 0x000fd8000f8ec0ff */
.L_x_84:
[----:B------:R-:W-:Y:S02]  /*3ed0*/  LEA R0, R3, UR37, 0x3 ;  /* 0x0000002503007c11 */ /* 0x000fe4000f8e18ff */
[----:B------:R-:W-:-:S03]  /*3ee0*/  SHF.L.U32 R5, R8, 0x1f, RZ ;  /* 0x0000001f08057819 */ /* 0x000fc600000006ff */
[----:B------:R-:W-:Y:S01]  /*3ef0*/  VIADD R4, R0, 0x2d0 ;  /* 0x000002d000047836 */ /* 0x000fe20000000000 */
[----:B------:R-:W1:Y:S02]  /*3f00*/  SYNCS.PHASECHK.TRANS64.TRYWAIT P0, [R0+URZ+0x2c0], R5 ;  /* 0x0002c005000075a7 */ /* 0x000e6400080011ff */
[----:B-1----:R-:W-:Y:S05]  /*3f10*/  @!P0 BRA `(.L_x_81) ;  /* 0x0000004c004c8947 */ /* 0x002fea0003800000 */
.L_x_220:
[----:B------:R-:W-:Y:S01]  /*3f20*/  ULEA UR5, UR6, UR37, 0x3 ;  /* 0x0000002506057291 */ /* 0x000fe2000f8e18ff */
[----:B------:R-:W-:Y:S01]  /*3f30*/  PRMT R4, RZ, 0x654, R4 ;  /* 0x00000654ff047816 */ /* 0x000fe20000000004 */
[----:B-1----:R-:W-:Y:S01]  /*3f40*/  @!P2 IMAD.MOV.U32 R5, RZ, RZ, 0x10 ;  /* 0x00000010ff05a424 */ /* 0x002fe200078e00ff */
[----:B------:R-:W-:Y:S01]  /*3f50*/  SHF.L.U32 R7, R12, 0x1f, RZ ;  /* 0x0000001f0c077819 */ /* 0x000fe200000006ff */
[----:B------:R-:W-:Y:S01]  /*3f60*/  UIADD3 UR4, UPT, UPT, UR5, 0x260, URZ ;  /* 0x0000026005047890 */ /* 0x000fe2000fffe0ff */
[----:B------:R1:W-:Y:S05]  /*3f70*/  SYNCS.ARRIVE.TRANS64.RED.A1T0 RZ, [R4+URZ], RZ ;  /* 0x000000ff04ff79a7 */ /* 0x0003ea00081004ff */
[----:B------:R-:W-:Y:S01]  /*3f80*/  IMAD.U32 R13, RZ, RZ, UR4 ;  /* 0x00000004ff0d7e24 */ /* 0x000fe2000f8e00ff */
[----:B------:R-:W2:Y:S04]  /*3f90*/  SYNCS.PHASECHK.TRANS64.TRYWAIT P0, [UR5+0x270], R7 ;  /* 0x00027007ff0075a7 */ /* 0x000ea80008001105 */
[----:B------:R-:W-:Y:S01]  /*3fa0*/  PRMT R13, R10, 0x654, R13 ;  /* 0x000006540a0d7816 */ /* 0x000fe2000000000d */
[----:B-12---:R-:W-:Y:S06]  /*3fb0*/  @!P0 BRA `(.L_x_82) ;  /* 0x0000004c00388947 */ /* 0x006fec0003800000 */
.L_x_222:
[----:B------:R-:W-:Y:S01]  /*3fc0*/  ULEA UR4, UR6, UR37, 0x4 ;  /* 0x0000002506047291 */ /* 0x000fe2000f8e20ff */
[----:B------:R-:W-:Y:S01]  /*3fd0*/  SEL R2, R13, R2, !P2 ;  /* 0x000000020d027207 */ /* 0x000fe20005000000 */
[----:B------:R-:W-:Y:S01]  /*3fe0*/  UIADD3 UR5, UPT, UPT, UR5, 0x260, URZ ;  /* 0x0000026005057890 */ /* 0x000fe2000fffe0ff */
[----:B-1----:R-:W-:Y:S01]  /*3ff0*/  LEA R0, R11, UR37, 0x3 ;  /* 0x000000250b007c11 */ /* 0x002fe2000f8e18ff */
[----:B------:R-:W-:Y:S01]  /*4000*/  UIADD3 UR4, UPT, UPT, UR4, 0x2f0, URZ ;  /* 0x000002f004047890 */ /* 0x000fe2000fffe0ff */
[----:B------:R1:W-:Y:S01]  /*4010*/  @!P2 SYNCS.ARRIVE.TRANS64.RED RZ, [R2+URZ], R5 ;  /* 0x0000000502ffa9a7 */ /* 0x0003e200080004ff */
[----:B------:R-:W-:Y:S01]  /*4020*/  UIADD3 UR6, UPT, UPT, UR6, 0x1, URZ ;  /* 0x0000000106067890 */ /* 0x000fe2000fffe0ff */
[----:B------:R-:W-:-:S03]  /*4030*/  VIADD R3, R3, 0x1 ;  /* 0x0000000103037836 */ /* 0x000fc60000000000 */
[----:B------:R-:W-:Y:S02]  /*4040*/  UISETP.NE.AND UP0, UPT, UR6, 0x2, UPT ;  /* 0x000000020600788c */ /* 0x000fe4000bf05270 */
[----:B------:R-:W-:Y:S01]  /*4050*/  ISETP.NE.AND P0, PT, R3, 0x2, PT ;  /* 0x000000020300780c */ /* 0x000fe20003f05270 */
[----:B------:R-:W-:Y:S06]  /*4060*/  UGETNEXTWORKID.BROADCAST [UR4], [UR5] ;  /* 0x00000000040073ca */ /* 0x000fec0008000100 */
[----:B------:R-:W-:Y:S02]  /*4070*/  USEL UR4, URZ, 0x1, UP0 ;  /* 0x00000001ff047887 */ /* 0x000fe40008000000 */
[----:B------:R-:W-:-:S04]  /*4080*/  USEL UR6, UR6, URZ, UP0 ;  /* 0x000000ff06067287 */ /* 0x000fc80008000000 */
[----:B------:R-:W-:Y:S02]  /*4090*/  LOP3.LUT R12, R12, UR4, RZ, 0x3c, !PT ;  /* 0x000000040c0c7c12 */ /* 0x000fe4000f8e3cff */
[----:B-1----:R-:W-:-:S04]  /*40a0*/  SHF.L.U32 R5, R9, 0x1f, RZ ;  /* 0x0000001f09057819 */ /* 0x002fc800000006ff */
[----:B------:R-:W1:Y:S02]  /*40b0*/  SYNCS.PHASECHK.TRANS64.TRYWAIT P1, [R0+URZ+0x260], R5 ;  /* 0x00026005000075a7 */ /* 0x000e6400080211ff */
[----:B-1----:R-:W-:Y:S05]  /*40c0*/  @!P1 BRA `(.L_x_83) ;  /* 0x0000004c000c9947 */ /* 0x002fea0003800000 */
.L_x_223:
[----:B------:R-:W-:Y:S01]  /*40d0*/  LEA R4, R11, UR37, 0x4 ;  /* 0x000000250b047c11 */ /* 0x000fe2000f8e20ff */
[----:B-1----:R-:W-:Y:S01]  /*40e0*/  VIADD R0, R0, 0x270 ;  /* 0x0000027000007836 */ /* 0x002fe20000000000 */
[----:B------:R-:W-:Y:S01]  /*40f0*/  SEL R3, R3, RZ, P0 ;  /* 0x000000ff03037207 */ /* 0x000fe20000000000 */
[----:B------:R-:W-:-:S03]  /*4100*/  VIADD R11, R11, 0x1 ;  /* 0x000000010b0b7836 */ /* 0x000fc60000000000 */
[----:B------:R-:W1:Y:S01]  /*4110*/  LDS.128 R4, [R4+0x2f0] ;  /* 0x0002f00004047984 */ /* 0x000e620000000c00 */
[----:B------:R-:W-:Y:S02]  /*4120*/  PRMT R0, RZ, 0x654, R0 ;  /* 0x00000654ff007816 */ /* 0x000fe40000000000 */
[C---:B------:R-:W-:Y:S01]  /*4130*/  ISETP.NE.AND P1, PT, R11.reuse, 0x2, PT ;  /* 0x000000020b00780c */ /* 0x040fe20003f25270 */
[----:B------:R-:W-:Y:S01]  /*4140*/  @!PT LDS RZ, [RZ] ;  /* 0x00000000fffff984 */ /* 0x000fe20000000800 */
[----:B------:R-:W-:Y:S01]  /*4150*/  @!PT LDS RZ, [RZ] ;  /* 0x00000000fffff984 */ /* 0x000fe20000000800 */
[----:B------:R-:W-:Y:S01]  /*4160*/  @!PT LDS RZ, [RZ] ;  /* 0x00000000fffff984 */ /* 0x000fe20000000800 */
[----:B------:R-:W-:Y:S01]  /*4170*/  @!PT LDS RZ, [RZ] ;  /* 0x00000000fffff984 */ /* 0x000fe20000000800 */
[----:B------:R2:W-:Y:S06]  /*4180*/  MEMBAR.ALL.CTA ;  /* 0x0000000000007992 */ /* 0x0005ec0000008000 */
[----:B--2---:R-:W2:Y:S01]  /*4190*/  FENCE.VIEW.ASYNC.S ;  /* 0x00000000000073c6 */ /* 0x004ea20000000000 */
[----:B------:R-:W-:Y:S01]  /*41a0*/  SEL R11, R11, RZ, P1 ;  /* 0x000000ff0b0b7207 */ /* 0x000fe20000800000 */
[----:B--2---:R2:W-:Y:S01]  /*41b0*/  SYNCS.ARRIVE.TRANS64.RED.A1T0 RZ, [R0+URZ], RZ ;  /* 0x000000ff00ff79a7 */ /* 0x0045e200081004ff */
[----:B-1----:R-:W-:-:S02]  /*41c0*/  LOP3.LUT P3, RZ, R6, 0x1, RZ, 0xc0, !PT ;  /* 0x0000000106ff7812 */ /* 0x002fc4000786c0ff */
[----:B------:R-:W-:-:S04]  /*41d0*/  SEL R5, RZ, 0x1, P0 ;  /* 0x00000001ff057807 */ /* 0x000fc80000000000 */
[----:B------:R-:W-:Y:S02]  /*41e0*/  LOP3.LUT R8, R8, R5, RZ, 0x3c, !PT ;  /* 0x0000000508087212 */ /* 0x000fe400078e3cff */
[----:B--2---:R-:W-:-:S04]  /*41f0*/  SEL R0, RZ, 0x1, P1 ;  /* 0x00000001ff007807 */ /* 0x004fc80000800000 */
[----:B------:R-:W-:Y:S01]  /*4200*/  LOP3.LUT R9, R9, R0, RZ, 0x3c, !PT ;  /* 0x0000000009097212 */ /* 0x000fe200078e3cff */
[----:B------:R-:W-:Y:S06]  /*4210*/  @P3 BRA `(.L_x_84) ;  /* 0xfffffffc002c3947 */ /* 0x000fec000383ffff */
[----:B------:R-:W-:Y:S01]  /*4220*/  ULEA UR5, UR6, UR37, 0x3 ;  /* 0x0000002506057291 */ /* 0x000fe2000f8e18ff */
[----:B------:R-:W-:-:S08]  /*4230*/  SHF.L.U32 R3, R12, 0x1f, RZ ;  /* 0x0000001f0c037819 */ /* 0x000fd000000006ff */
[----:B------:R-:W1:Y:S02]  /*4240*/  SYNCS.PHASECHK.TRANS64 P0, [UR5+0x270], R3 ;  /* 0x00027003ff0075a7 */ /* 0x000e640008001005 */
[----:B-1----:R-:W-:Y:S05]  /*4250*/  @P0 BRA `(.L_x_85) ;  /* 0x0000000000080947 */ /* 0x002fea0003800000 */
[----:B------:R-:W1:Y:S02]  /*4260*/  SYNCS.PHASECHK.TRANS64.TRYWAIT P0, [UR5+0x270], R3 ;  /* 0x00027003ff0075a7 */ /* 0x000e640008001105 */
[----:B-1----:R-:W-:Y:S05]  /*4270*/  @!P0 BRA `(.L_x_86) ;  /* 0x0000004800b48947 */ /* 0x002fea0003800000 */
.L_x_85:
[----:B------:R-:W-:-:S04]  /*4280*/  UIADD3 UR4, UPT, UPT, UR6, 0x1, URZ ;  /* 0x0000000106047890 */ /* 0x000fc8000fffe0ff */
[----:B------:R-:W-:-:S04]  /*4290*/  UISETP.NE.AND UP0, UPT, UR4, 0x2, UPT ;  /* 0x000000020400788c */ /* 0x000fc8000bf05270 */
[----:B------:R-:W-:Y:S02]  /*42a0*/  USEL UR7, URZ, 0x1, UP0 ;  /* 0x00000001ff077887 */ /* 0x000fe40008000000 */
[----:B------:R-:W-:-:S04]  /*42b0*/  USEL UR4, UR4, URZ, UP0 ;  /* 0x000000ff04047287 */ /* 0x000fc80008000000 */
[----:B------:R-:W-:Y:S01]  /*42c0*/  ULEA UR4, UR4, UR37, 0x3 ;  /* 0x0000002504047291 */ /* 0x000fe2000f8e18ff */
[----:B-1----:R-:W-:-:S04]  /*42d0*/  LOP3.LUT R3, R12, UR7, RZ, 0x3c, !PT ;  /* 0x000000070c037c12 */ /* 0x002fc8000f8e3cff */
[----:B------:R-:W-:-:S04]  /*42e0*/  SHF.L.U32 R0, R3, 0x1f, RZ ;  /* 0x0000001f03007819 */ /* 0x000fc800000006ff */
[----:B------:R-:W1:Y:S02]  /*42f0*/  SYNCS.PHASECHK.TRANS64 P0, [UR4+0x270], R0 ;  /* 0x00027000ff0075a7 */ /* 0x000e640008001004 */
[----:B-1----:R-:W-:Y:S05]  /*4300*/  @P0 EXIT ;  /* 0x000000000000094d */ /* 0x002fea0003800000 */
[----:B------:R-:W-:Y:S02]  /*4310*/  SHF.L.U32 R3, R3, 0x1f, RZ ;  /* 0x0000001f03037819 */ /* 0x000fe400000006ff */
[----:B------:R-:W-:-:S07]  /*4320*/  MOV R0, UR4 ;  /* 0x0000000400007c02 */ /* 0x000fce0008000f00 */
.L_x_87:
[----:B-1----:R1:W2:Y:S02]  /*4330*/  SYNCS.PHASECHK.TRANS64.TRYWAIT P0, [R0+URZ+0x270], R3 ;  /* 0x00027003000075a7 */ /* 0x0022a400080011ff */
[----:B--2---:R-:W-:Y:S05]  /*4340*/  @!P0 NANOSLEEP.SYNCS 0x989680 ;  /* 0x009896800000895d */ /* 0x004fea0003900000 */
[----:B------:R-:W2:Y:S02]  /*4350*/  @!P0 SYNCS.PHASECHK.TRANS64 P0, [R0+URZ+0x270], R3 ;  /* 0x00027003000085a7 */ /* 0x000ea400080010ff */
[----:B--2---:R-:W-:Y:S05]  /*4360*/  @P0 EXIT ;  /* 0x000000000000094d */ /* 0x004fea0003800000 */
[----:B------:R-:W-:Y:S05]  /*4370*/  BRA `(.L_x_87) ;  /* 0xfffffffc00ec7947 */ /* 0x000fea000383ffff */
.L_x_80:
[----:B------:R-:W-:Y:S05]  /*4380*/  BRA.U UP4, `(.L_x_88) ;  /* 0x0000001104a07547 */ /* 0x000fea000b800000 */
[----:B------:R-:W-:Y:S01]  /*4390*/  UMOV UR6, 0x40 ;  /* 0x0000004000067882 */ /* 0x000fe20000000000 */
[----:B------:R-:W-:Y:S01]  /*43a0*/  NOP ;  /* 0x0000000000007918 */ /* 0x000fe20000000000 */
[----:B------:R-:W-:Y:S01]  /*43b0*/  ULEA UR6, UR37, UR6, 0x18 ;  /* 0x0000000625067291 */ /* 0x000fe2000f8ec0ff */
[----:B------:R-:W-:Y:S02]  /*43c0*/  UMOV UR7, 0x400 ;  /* 0x0000040000077882 */ /* 0x000fe40000000000 */
[----:B------:R-:W-:-:S06]  /*43d0*/  ULEA UR37, UR37, UR7, 0x18 ;  /* 0x0000000725257291 */ /* 0x000fcc000f8ec0ff */
[----:B------:R-:W1:Y:S02]  /*43e0*/  LDS.U8 R2, [UR6+0x1c] ;  /* 0x00001c06ff027984 */ /* 0x000e640008000000 */
[----:B-1----:R-:W-:-:S13]  /*43f0*/  ISETP.NE.AND P0, PT, R2, RZ, PT ;  /* 0x000000ff0200720c */ /* 0x002fda0003f05270 */
[----:B------:R-:W-:Y:S05]  /*4400*/  @P0 BRA `(.L_x_89) ;  /* 0x0000000400080947 */ /* 0x000fea0003800000 */
[----:B------:R-:W-:Y:S02]  /*4410*/  UISETP.NE.U32.AND UP0, UPT, UR5, 0x1, UPT ;  /* 0x000000010500788c */ /* 0x000fe4000bf05070 */
[----:B------:R-:W-:-:S07]  /*4420*/  UIADD3 UR8, UPT, UPT, UR6, 0x8, URZ ;  /* 0x0000000806087890 */ /* 0x000fce000fffe0ff */
[----:B------:R-:W-:Y:S05]  /*4430*/  BRA.U !UP0, `(.L_x_90) ;  /* 0x00000001089c7547 */ /* 0x000fea000b800000 */
[----:B------:R-:W-:Y:S01]  /*4440*/  ELECT P0, URZ, PT ;  /* 0x0000000000ff782f */ /* 0x000fe20003800000 */
[----:B------:R-:W-:-:S12]  /*4450*/  BSSY B0, `(.L_x_90) ;  /* 0x0000025000007945 */ /* 0x000fd80003800000 */
[----:B------:R-:W-:Y:S05]  /*4460*/  @!P0 BRA `(.L_x_91) ;  /* 0x00000000008c8947 */ /* 0x000fea0003800000 */
[----:B------:R-:W-:-:S05]  /*4470*/  UMOV UR7, 0x10 ;  /* 0x0000001000077882 */ /* 0x000fca0000000000 */
[----:B------:R-:W-:Y:S04]  /*4480*/  DEPBAR.LE SB1, 0x36 ;  /* 0x00009d800000791a */ /* 0x000fe80000000000 */
[----:B------:R-:W1:Y:S02]  /*4490*/  UTCATOMSWS.2CTA.FIND_AND_SET.ALIGN UP1, UR7, UR7 ;  /* 0x00000007000775e3 */ /* 0x000e640008220800 */
[----:B-1----:R-:W-:Y:S01]  /*44a0*/  MOV R11, UR7 ;  /* 0x00000007000b7c02 */ /* 0x002fe20008000f00 */
[----:B------:R-:W-:Y:S06]  /*44b0*/  BRA.U UP1, `(.L_x_92) ;  /* 0x0000000101187547 */ /* 0x000fec000b800000 */
.L_x_93:
[----:B------:R-:W-:Y:S05]  /*44c0*/  NANOSLEEP 0x64 ;  /* 0x000000640000795d */ /* 0x000fea0003800000 */
[----:B------:R-:W-:-:S05]  /*44d0*/  UMOV UR7, 0x10 ;  /* 0x0000001000077882 */ /* 0x000fca0000000000 */
[----:B------:R-:W-:Y:S04]  /*44e0*/  DEPBAR.LE SB1, 0x36 ;  /* 0x00009d800000791a */ /* 0x000fe80000000000 */
[----:B------:R-:W1:Y:S02]  /*44f0*/  UTCATOMSWS.2CTA.FIND_AND_SET.ALIGN UP1, UR7, UR7 ;  /* 0x00000007000775e3 */ /* 0x000e640008220800 */
[----:B-1----:R-:W-:Y:S01]  /*4500*/  MOV R11, UR7 ;  /* 0x00000007000b7c02 */ /* 0x002fe20008000f00 */
[----:B------:R-:W-:Y:S05]  /*4510*/  BRA.U !UP1, `(.L_x_93) ;  /* 0xfffffffd09e87547 */ /* 0x000fea000b83ffff */
.L_x_92:
[----:B------:R-:W1:Y:S01]  /*4520*/  LDS R5, [UR6+0x10] ;  /* 0x00001006ff057984 */ /* 0x000e620008000800 */
[----:B------:R-:W-:Y:S01]  /*4530*/  IMAD.U32 R3, RZ, RZ, UR37 ;  /* 0x00000025ff037e24 */ /* 0x000fe2000f8e00ff */
[----:B------:R-:W-:-:S03]  /*4540*/  MOV R2, UR4 ;  /* 0x0000000400027c02 */ /* 0x000fc60008000f00 */
[----:B------:R-:W-:Y:S01]  /*4550*/  VIADD R3, R3, 0x310 ;  /* 0x0000031003037836 */ /* 0x000fe20000000000 */
[----:B-1----:R-:W-:-:S04]  /*4560*/  SHF.L.U32 R5, R5, 0x1f, RZ ;  /* 0x0000001f05057819 */ /* 0x002fc800000006ff */
[----:B------:R-:W1:Y:S02]  /*4570*/  SYNCS.PHASECHK.TRANS64.TRYWAIT P0, [UR6+0x8], R5 ;  /* 0x00000805ff0075a7 */ /* 0x000e640008001106 */
[----:B-1----:R-:W-:Y:S05]  /*4580*/  @P0 BRA `(.L_x_94) ;  /* 0x0000000000080947 */ /* 0x002fea0003800000 */
[----:B------:R-:W1:Y:S02]  /*4590*/  SYNCS.PHASECHK.TRANS64.TRYWAIT P0, [UR6+0x8], R5 ;  /* 0x00000805ff0075a7 */ /* 0x000e640008001106 */
[----:B-1----:R-:W-:Y:S05]  /*45a0*/  @!P0 BRA `(.L_x_95) ;  /* 0x0000004800008947 */ /* 0x002fea0003800000 */
.L_x_94:
[----:B-1----:R-:W-:Y:S01]  /*45b0*/  HFMA2 R4, -RZ, RZ, 0, 5.9604644775390625e-08 ;  /* 0x00000001ff047431 */ /* 0x002fe200000001ff */
[----:B------:R-:W-:Y:S01]  /*45c0*/  UPRMT UR7, UR4, 0x654, UR8 ;  /* 0x0000065404077896 */ /* 0x000fe20008000008 */
[----:B------:R-:W-:Y:S01]  /*45d0*/  IMAD.MOV.U32 R6, RZ, RZ, 0xffff ;  /* 0x0000ffffff067424 */ /* 0x000fe200078e00ff */
[----:B------:R-:W-:Y:S01]  /*45e0*/  PRMT R2, R2, 0x654, R3 ;  /* 0x0000065402027816 */ /* 0x000fe20000000003 */
[----:B------:R-:W-:Y:S02]  /*45f0*/  IMAD.MOV.U32 R5, RZ, RZ, 0x4 ;  /* 0x00000004ff057424 */ /* 0x000fe400078e00ff */
[----:B------:R-:W-:Y:S01]  /*4600*/  IMAD.SHL.U32 R9, R11, 0x20, RZ ;  /* 0x000000200b097824 */ /* 0x000fe200078e00ff */
[----:B------:R-:W-:Y:S02]  /*4610*/  MOV R3, UR7 ;  /* 0x0000000700037c02 */ /* 0x000fe40008000f00 */
[-C--:B------:R-:W-:Y:S01]  /*4620*/  SHF.L.U32 R7, R6, R11.reuse, RZ ;  /* 0x0000000b06077219 */ /* 0x080fe200000006ff */
[----:B------:R1:W-:Y:S01]  /*4630*/  SYNCS.ARRIVE.TRANS64.RED RZ, [UR7], R5 ;  /* 0x00000005ffff79a7 */ /* 0x0003e20008000407 */
[----:B------:R-:W-:Y:S01]  /*4640*/  SHF.L.U32 R6, R4, R11, RZ ;  /* 0x0000000b04067219 */ /* 0x000fe200000006ff */
[----:B------:R1:W-:Y:S04]  /*4650*/  STS [UR37+0x310], R9 ;  /* 0x00031009ff007988 */ /* 0x0003e80008000825 */
[----:B------:R1:W-:Y:S04]  /*4660*/  STAS [R2.64], R11 ;  /* 0x0000000b02007dbd */ /* 0x0003e8000c0008ff */
[----:B------:R1:W-:Y:S04]  /*4670*/  ATOMS.OR RZ, [UR6+0x14], R7 ;  /* 0x00001407ffff798c */ /* 0x0003e8000b000006 */
[----:B------:R1:W-:Y:S04]  /*4680*/  ATOMS.OR RZ, [UR6+0x18], R6 ;  /* 0x00001806ffff798c */ /* 0x0003e8000b000006 */
[----:B------:R1:W-:Y:S02]  /*4690*/  ATOMS.XOR RZ, [UR6+0x10], R4 ;  /* 0x00001004ffff798c */ /* 0x0003e4000b800006 */
.L_x_91:
[----:B------:R-:W-:Y:S05]  /*46a0*/  BSYNC B0 ;  /* 0x0000000000007941 */ /* 0x000fea0003800000 */
.L_x_90:
[----:B------:R-:W-:Y:S05]  /*46b0*/  BRA.U UP0, `(.L_x_96) ;  /* 0x00000001006c7547 */ /* 0x000fea000b800000 */
[----:B------:R-:W-:-:S03]  /*46c0*/  UMOV UR7, 0xffffffff ;  /* 0xffffffff00077882 */ /* 0x000fc60000000000 */
[----:B------:R-:W-:Y:S05]  /*46d0*/  BRA.DIV UR7, `(.L_x_97) ;  /* 0x0000004607cc7947 */ /* 0x000fea000b800000 */
[----:B------:R-:W-:-:S13]  /*46e0*/  ELECT P6, URZ, PT ;  /* 0x0000000000ff782f */ /* 0x000fda00038c0000 */
.L_x_227:
[----:B------:R-:W-:Y:S05]  /*46f0*/  @!P6 BRA `(.L_x_96) ;  /* 0x00000000005ce947 */ /* 0x000fea0003800000 */
[----:B-1----:R-:W1:Y:S02]  /*4700*/  LDS R3, [UR6+0x10] ;  /* 0x00001006ff037984 */ /* 0x002e640008000800 */
[----:B-1----:R-:W-:-:S04]  /*4710*/  SHF.L.U32 R3, R3, 0x1f, RZ ;  /* 0x0000001f03037819 */ /* 0x002fc800000006ff */
[----:B------:R-:W1:Y:S02]  /*4720*/  SYNCS.PHASECHK.TRANS64.TRYWAIT P0, [UR6+0x8], R3 ;  /* 0x00000803ff0075a7 */ /* 0x000e640008001106 */
[----:B-1----:R-:W-:Y:S05]  /*4730*/  @P0 BRA `(.L_x_98) ;  /* 0x0000000000080947 */ /* 0x002fea0003800000 */
[----:B------:R-:W1:Y:S02]  /*4740*/  SYNCS.PHASECHK.TRANS64.TRYWAIT P0, [UR6+0x8], R3 ;  /* 0x00000803ff0075a7 */ /* 0x000e640008001106 */
[----:B-1----:R-:W-:Y:S05]  /*4750*/  @!P0 BRA `(.L_x_99) ;  /* 0x0000004400cc8947 */ /* 0x002fea0003800000 */
.L_x_98:
[----:B------:R-:W2:Y:S01]  /*4760*/  LDS R5, [UR37+0x310] ;  /* 0x00031025ff057984 */ /* 0x000ea20008000800 */
[----:B-1----:R-:W-:Y:S02]  /*4770*/  HFMA2 R2, -RZ, RZ, 0, 5.9604644775390625e-08 ;  /* 0x00000001ff027431 */ /* 0x002fe400000001ff */
[----:B------:R-:W-:Y:S01]  /*4780*/  IMAD.MOV.U32 R3, RZ, RZ, 0xffff ;  /* 0x0000ffffff037424 */ /* 0x000fe200078e00ff */
[----:B------:R-:W-:Y:S01]  /*4790*/  UPRMT UR7, UR4, 0x654, UR8 ;  /* 0x0000065404077896 */ /* 0x000fe20008000008 */
[----:B--2---:R-:W-:-:S03]  /*47a0*/  IMAD.SHL.U32 R4, R5, 0x20, RZ ;  /* 0x0000002005047824 */ /* 0x004fc600078e00ff */
[-C--:B------:R-:W-:Y:S02]  /*47b0*/  SHF.L.U32 R3, R3, R5.reuse, RZ ;  /* 0x0000000503037219 */ /* 0x080fe400000006ff */
[----:B------:R-:W-:Y:S01]  /*47c0*/  SHF.L.U32 R5, R2, R5, RZ ;  /* 0x0000000502057219 */ /* 0x000fe200000006ff */
[----:B------:R2:W-:Y:S04]  /*47d0*/  STS [UR37+0x310], R4 ;  /* 0x00031004ff007988 */ /* 0x0005e80008000825 */
[----:B------:R2:W-:Y:S04]  /*47e0*/  ATOMS.OR RZ, [UR6+0x14], R3 ;  /* 0x00001403ffff798c */ /* 0x0005e8000b000006 */
[----:B------:R2:W-:Y:S01]  /*47f0*/  ATOMS.OR RZ, [UR6+0x18], R5 ;  /* 0x00001805ffff798c */ /* 0x0005e2000b000006 */
[----:B------:R-:W-:Y:S03]  /*4800*/  SYNCS.ARRIVE.TRANS64.RED.A1T0 RZ, [UR7], RZ ;  /* 0x000000ffffff79a7 */ /* 0x000fe60008100407 */
[----:B------:R2:W-:Y:S01]  /*4810*/  ATOMS.XOR RZ, [UR6+0x10], R2 ;  /* 0x00001002ffff798c */ /* 0x0005e2000b800006 */
[----:B------:R-:W-:Y:S05]  /*4820*/  BRA `(.L_x_96) ;  /* 0x0000000000107947 */ /* 0x000fea0003800000 */
.L_x_89:
[----:B------:R-:W-:-:S05]  /*4830*/  MOV R2, 0xffffffff ;  /* 0xffffffff00027802 */ /* 0x000fca0000000f00 */
[----:B------:R1:W-:Y:S02]  /*4840*/  STS [UR37+0x310], R2 ;  /* 0x00031002ff007988 */ /* 0x0003e40008000825 */
[----:B-1----:R-:W-:Y:S02]  /*4850*/  MOV R2, 0x4870 ;  /* 0x0000487000027802 */ /* 0x002fe40000000f00 */
[----:B-----5:R-:W-:Y:S05]  /*4860*/  CALL.REL.NOINC `($__internal_1_$__cuda_sm10x_tcgen05_guardrail_trap_phase_invalid_during_alloc) ;  /* 0x0000004800d47944 */ /* 0x020fea0003c00000 */
.L_x_96:
[----:B------:R-:W-:Y:S05]  /*4870*/  WARPSYNC.ALL ;  /* 0x0000000000007948 */ /* 0x000fea0003800000 */
[----:B------:R-:W3:Y:S01]  /*4880*/  S2UR UR8, SR_CgaCtaId ;  /* 0x00000000000879c3 */ /* 0x000ee20000008800 */
[----:B------:R-:W-:Y:S01]  /*4890*/  UMOV UR6, 0x400 ;  /* 0x0000040000067882 */ /* 0x000fe20000000000 */
[----:B------:R-:W-:-:S06]  /*48a0*/  NOP ;  /* 0x0000000000007918 */ /* 0x000fcc0000000000 */
[----:B------:R-:W-:Y:S06]  /*48b0*/  BAR.ARV 0x6, 0xa0 ;  /* 0x0182800000007b1d */ /* 0x000fec0000002000 */
[----:B------:R-:W-:Y:S01]  /*48c0*/  LOP3.LUT R0, R0, 0xffff, RZ, 0xc0, !PT ;  /* 0x0000ffff00007812 */ /* 0x000fe200078ec0ff */
[----:B-1----:R-:W-:Y:S01]  /*48d0*/  IMAD.MOV.U32 R9, RZ, RZ, 0x1 ;  /* 0x00000001ff097424 */ /* 0x002fe200078e00ff */
[----:B------:R-:W-:Y:S01]  /*48e0*/  LOP3.LUT R8, R8, 0xffff, RZ, 0xc0, !PT ;  /* 0x0000ffff08087812 */ /* 0x000fe200078ec0ff */
[----:B------:R-:W-:Y:S01]  /*48f0*/  UMOV UR22, URZ ;  /* 0x000000ff00167c82 */ /* 0x000fe20008000000 */
[----:B------:R-:W-:Y:S01]  /*4900*/  R2UR UR12, R0 ;  /* 0x00000000000c72ca */ /* 0x000fe200000e0000 */
[----:B------:R-:W-:Y:S01]  /*4910*/  UMOV UR21, URZ ;  /* 0x000000ff00157c82 */ /* 0x000fe20008000000 */
[----:B------:R-:W-:Y:S01]  /*4920*/  R2UR UR13, R8 ;  /* 0x00000000080d72ca */ /* 0x000fe200000e0000 */
[----:B------:R-:W-:Y:S01]  /*4930*/  IMAD.MOV.U32 R8, RZ, RZ, RZ ;  /* 0x000000ffff087224 */ /* 0x000fe200078e00ff */
[----:B------:R-:W-:Y:S01]  /*4940*/  UMOV UR20, URZ ;  /* 0x000000ff00147c82 */ /* 0x000fe20008000000 */
[----:B------:R-:W-:-:S02]  /*4950*/  UISETP.NE.AND UP2, UPT, UR5, URZ, UPT ;  /* 0x000000ff0500728c */ /* 0x000fc4000bf45270 */
[----:B---3--:R-:W-:Y:S01]  /*4960*/  ULEA UR8, UR8, UR6, 0x18 ;  /* 0x0000000608087291 */ /* 0x008fe2000f8ec0ff */
[----:B------:R-:W1:Y:S03]  /*4970*/  LDCU UR6, c[0x0][0x38c] ;  /* 0x00007180ff0677ac */ /* 0x000e660008000800 */
[----:B------:R-:W-:Y:S02]  /*4980*/  UIADD3 UR14, UPT, UPT, UR8, 0x2600, URZ ;  /* 0x00002600080e7890 */ /* 0x000fe4000fffe0ff */
[----:B------:R-:W-:-:S03]  /*4990*/  UIADD3 UR15, UPT, UPT, UR8, 0x26600, URZ ;  /* 0x00026600080f7890 */ /* 0x000fc6000fffe0ff */
[----:B--2---:R-:W2:Y:S01]  /*49a0*/  LDS R2, [UR8+0x310] ;  /* 0x00031008ff027984 */ /* 0x004ea20008000800 */
[----:B------:R-:W-:Y:S02]  /*49b0*/  USHF.R.U32.HI UR14, URZ, 0x4, UR14 ;  /* 0x00000004ff0e7899 */ /* 0x000fe4000801160e */
[----:B------:R-:W-:Y:S02]  /*49c0*/  USHF.R.U32.HI UR15, URZ, 0x4, UR15 ;  /* 0x00000004ff0f7899 */ /* 0x000fe4000801160f */
[----:B------:R-:W-:Y:S02]  /*49d0*/  ULOP3.LUT UR14, UR14, 0x3fff, URZ, 0xc0, !UPT ;  /* 0x00003fff0e0e7892 */ /* 0x000fe4000f8ec0ff */
[----:B------:R-:W-:Y:S02]  /*49e0*/  ULOP3.LUT UR15, UR15, 0x3fff, URZ, 0xc0, !UPT ;  /* 0x00003fff0f0f7892 */ /* 0x000fe4000f8ec0ff */
[----:B------:R-:W-:Y:S02]  /*49f0*/  ULOP3.LUT UR14, UR14, 0x10000, URZ, 0xfc, !UPT ;  /* 0x000100000e0e7892 */ /* 0x000fe4000f8efcff */
[----:B-1----:R-:W-:-:S02]  /*4a00*/  UIADD3 UR6, UPT, UPT, UR6, 0x3f, URZ ;  /* 0x0000003f06067890 */ /* 0x002fc4000fffe0ff */
[----:B------:R-:W-:Y:S02]  /*4a10*/  ULOP3.LUT UR15, UR15, 0x10000, URZ, 0xfc, !UPT ;  /* 0x000100000f0f7892 */ /* 0x000fe4000f8efcff */
[----:B------:R-:W-:Y:S01]  /*4a20*/  USHF.R.S32.HI UR7, URZ, 0x1f, UR6 ;  /* 0x0000001fff077899 */ /* 0x000fe20008011406 */
[----:B------:R-:W-:Y:S01]  /*4a30*/  UMOV UR28, 0x0 ;  /* 0x00000000001c7882 */ /* 0x000fe20000000000 */
[----:B------:R-:W-:Y:S02]  /*4a40*/  UMOV UR29, 0x8100010 ;  /* 0x08100010001d7882 */ /* 0x000fe40000000000 */
[----:B------:R-:W-:Y:S01]  /*4a50*/  ULEA.HI UR7, UR7, UR6, URZ, 0x6 ;  /* 0x0000000607077291 */ /* 0x000fe2000f8f30ff */
[----:B------:R-:W-:Y:S01]  /*4a60*/  UMOV UR26, 0x0 ;  /* 0x00000000001a7882 */ /* 0x000fe20000000000 */
[----:B------:R-:W-:Y:S02]  /*4a70*/  UMOV UR27, 0x8100010 ;  /* 0x08100010001b7882 */ /* 0x000fe40000000000 */
[----:B------:R-:W-:-:S04]  /*4a80*/  USHF.R.S32.HI UR7, URZ, 0x6, UR7 ;  /* 0x00000006ff077899 */ /* 0x000fc80008011407 */
[----:B------:R-:W-:-:S04]  /*4a90*/  UISETP.LT.AND UP0, UPT, UR7, 0x1, UPT ;  /* 0x000000010700788c */ /* 0x000fc8000bf01270 */
[----:B------:R-:W-:Y:S01]  /*4aa0*/  USEL UR23, UR7, 0x1, !UP0 ;  /* 0x0000000107177887 */ /* 0x000fe2000c000000 */
[----:B--2---:R-:W-:Y:S02]  /*4ab0*/  R2UR UR24, R2 ;  /* 0x00000000021872ca */ /* 0x004fe400000e0000 */
[----:B------:R-:W-:-:S13]  /*4ac0*/  CS2R R2, SRZ ;  /* 0x0000000000027805 */ /* 0x000fda000001ff00 */
.L_x_107:
[C---:B------:R-:W-:Y:S02]  /*4ad0*/  LEA R0, R8.reuse, UR8, 0x3 ;  /* 0x0000000808007c11 */ /* 0x040fe4000f8e18ff */
[----:B------:R-:W-:Y:S02]  /*4ae0*/  SHF.L.U32 R5, R3, 0x1f, RZ ;  /* 0x0000001f03057819 */ /* 0x000fe400000006ff */
[----:B------:R-:W-:Y:S02]  /*4af0*/  LEA R4, R8, UR8, 0x4 ;  /* 0x0000000808047c11 */ /* 0x000fe4000f8e20ff */
[----:B------:R-:W1:Y:S02]  /*4b00*/  SYNCS.PHASECHK.TRANS64.TRYWAIT P0, [R0+URZ+0x260], R5 ;  /* 0x00026005000075a7 */ /* 0x000e6400080011ff */
[----:B-1-34-:R-:W-:Y:S05]  /*4b10*/  @!P0 BRA `(.L_x_100) ;  /* 0x0000004000f48947 */ /* 0x01afea0003800000 */
.L_x_228:
[----:B-1----:R-:W1:Y:S01]  /*4b20*/  LDS.128 R4, [R4+0x2f0] ;  /* 0x0002f00004047984 */ /* 0x002e620000000c00 */
[----:B------:R-:W-:Y:S02]  /*4b30*/  VIADD R0, R0, 0x270 ;  /* 0x0000027000007836 */ /* 0x000fe40000000000 */
[----:B------:R-:W-:Y:S01]  /*4b40*/  VIADD R8, R8, 0x1 ;  /* 0x0000000108087836 */ /* 0x000fe20000000000 */
[----:B------:R-:W-:Y:S01]  /*4b50*/  @!PT LDS RZ, [RZ] ;  /* 0x00000000fffff984 */ /* 0x000fe20000000800 */
[----:B------:R-:W-:Y:S01]  /*4b60*/  @!PT LDS RZ, [RZ] ;  /* 0x00000000fffff984 */ /* 0x000fe20000000800 */
[----:B------:R-:W-:Y:S01]  /*4b70*/  @!PT LDS RZ, [RZ] ;  /* 0x00000000fffff984 */ /* 0x000fe20000000800 */
[----:B------:R-:W-:Y:S01]  /*4b80*/  @!PT LDS RZ, [RZ] ;  /* 0x00000000fffff984 */ /* 0x000fe20000000800 */
[----:B------:R2:W-:Y:S06]  /*4b90*/  MEMBAR.ALL.CTA ;  /* 0x0000000000007992 */ /* 0x0005ec0000008000 */
[----:B--2---:R-:W2:Y:S01]  /*4ba0*/  FENCE.VIEW.ASYNC.S ;  /* 0x00000000000073c6 */ /* 0x004ea20000000000 */
[----:B------:R-:W-:-:S04]  /*4bb0*/  PRMT R0, RZ, 0x654, R0 ;  /* 0x00000654ff007816 */ /* 0x000fc80000000000 */
[----:B--2---:R2:W-:Y:S01]  /*4bc0*/  SYNCS.ARRIVE.TRANS64.RED.A1T0 RZ, [R0+URZ], RZ ;  /* 0x000000ff00ff79a7 */ /* 0x0045e200081004ff */
[----:B-1----:R-:W-:Y:S01]  /*4bd0*/  LOP3.LUT P1, RZ, R6, 0x1, RZ, 0xc0, !PT ;  /* 0x0000000106ff7812 */ /* 0x002fe2000782c0ff */
[----:B--2---:R-:W-:-:S12]  /*4be0*/  BRA.U UP2, `(.L_x_101) ;  /* 0x0000000102e07547 */ /* 0x004fd8000b800000 */
[----:B------:R-:W1:Y:S01]  /*4bf0*/  LDCU UR6, c[0x0][0x38c] ;  /* 0x00007180ff0677ac */ /* 0x000e620008000800 */
[----:B------:R-:W-:Y:S02]  /*4c00*/  PLOP3.LUT P2, PT, PT, PT, PT, 0x80, 0x8 ;  /* 0x000000000008781c */ /* 0x000fe40003f4f070 */
[----:B------:R-:W-:Y:S01]  /*4c10*/  SHF.L.U32 R5, R9, 0x1f, RZ ;  /* 0x0000001f09057819 */ /* 0x000fe200000006ff */
[----:B------:R-:W-:Y:S02]  /*4c20*/  ULEA UR10, UR22, UR8, 0x3 ;  /* 0x00000008160a7291 */ /* 0x000fe4000f8e18ff */
[----:B------:R-:W-:Y:S02]  /*4c30*/  ULEA UR11, UR22, UR24, 0x5 ;  /* 0x00000018160b7291 */ /* 0x000fe4000f8e28ff */
[----:B-1----:R-:W-:-:S06]  /*4c40*/  UISETP.GE.AND UP0, UPT, UR6, 0x1, UPT ;  /* 0x000000010600788c */ /* 0x002fcc000bf06270 */
[----:B------:R-:W-:-:S05]  /*4c50*/  PLOP3.LUT P0, PT, PT, PT, UP0, 0x80, 0x8 ;  /* 0x000000000008781c */ /* 0x000fca0003f0f008 */
[----:B------:R-:W-:-:S08]  /*4c60*/  @UP0 ULEA UR6, UR21, UR8, 0x3 ;  /* 0x0000000815060291 */ /* 0x000fd0000f8e18ff */
[----:B------:R-:W-:-:S04]  /*4c70*/  @P0 SHF.L.U32 R0, R2, 0x1f, RZ ;  /* 0x0000001f02000819 */ /* 0x000fc800000006ff */
[----:B------:R1:W2:Y:S01]  /*4c80*/  @P0 SYNCS.PHASECHK.TRANS64.TRYWAIT P2, [UR6], R0 ;  /* 0x00000000ff0005a7 */ /* 0x0002a20008041106 */
[----:B------:R-:W3:Y:S02]  /*4c90*/  SYNCS.PHASECHK.TRANS64.TRYWAIT P0, [UR10+0x2a0], R5 ;  /* 0x0002a005ff0075a7 */ /* 0x000ee4000800110a */
[----:B-123--:R-:W-:Y:S05]  /*4ca0*/  @!P0 BRA `(.L_x_102) ;  /* 0x0000004000a48947 */ /* 0x00efea0003800000 */
.L_x_230:
[----:B------:R-:W-:Y:S01]  /*4cb0*/  UMOV UR19, UR20 ;  /* 0x0000001400137c82 */ /* 0x000fe20008000000 */
[----:B------:R-:W-:Y:S05]  /*4cc0*/  BRA.U !UP0, `(.L_x_103) ;  /* 0x0000000108987547 */ /* 0x000fea000b800000 */
[----:B------:R-:W-:Y:S02]  /*4cd0*/  UIADD3 UR19, UPT, UPT, UR23, UR20, URZ ;  /* 0x0000001417137290 */ /* 0x000fe4000fffe0ff */
[----:B------:R-:W-:Y:S01]  /*4ce0*/  UPLOP3.LUT UP3, UPT, UPT, UPT, UPT, 0x40, 0x4 ;  /* 0x000000000004789c */ /* 0x000fe20003f6e870 */
[----:B------:R-:W-:Y:S01]  /*4cf0*/  UMOV UR18, UR7 ;  /* 0x0000000700127c82 */ /* 0x000fe20008000000 */
[----:B------:R-:W-:-:S09]  /*4d00*/  UMOV UR17, UR21 ;  /* 0x0000001500117c82 */ /* 0x000fd20008000000 */
.L_x_106:
[----:B--2---:R-:W-:Y:S01]  /*4d10*/  ULEA UR9, UR17, UR8, 0x3 ;  /* 0x0000000811097291 */ /* 0x004fe2000f8e18ff */
[----:B---3--:R-:W-:Y:S11]  /*4d20*/  @P2 BRA `(.L_x_104) ;  /* 0x00000000000c2947 */ /* 0x008ff60003800000 */
[----:B-1----:R-:W-:Y:S04]  /*4d30*/  SHF.L.U32 R5, R2, 0x1f, RZ ;  /* 0x0000001f02057819 */ /* 0x002fe800000006ff */
[----:B------:R-:W1:Y:S02]  /*4d40*/  SYNCS.PHASECHK.TRANS64.TRYWAIT P0, [UR9], R5 ;  /* 0x00000005ff0075a7 */ /* 0x000e640008001109 */
[----:B-1----:R-:W-:Y:S05]  /*4d50*/  @!P0 BRA `(.L_x_105) ;  /* 0x0000004000908947 */ /* 0x002fea0003800000 */
.L_x_104:
[----:B------:R-:W-:Y:S01]  /*4d60*/  UISETP.NE.AND UP0, UPT, UR18, 0x1, UPT ;  /* 0x000000011200788c */ /* 0x000fe2000bf05270 */
[----:B------:R-:W-:Y:S01]  /*4d70*/  PLOP3.LUT P2, PT, PT, PT, PT, 0x80, 0x8 ;  /* 0x000000000008781c */ /* 0x000fe20003f4f070 */
[----:B------:R-:W-:Y:S02]  /*4d80*/  UIADD3 UR21, UPT, UPT, UR17, 0x1, URZ ;  /* 0x0000000111157890 */ /* 0x000fe4000fffe0ff */
[----:B------:R-:W-:Y:S02]  /*4d90*/  ULEA UR30, UR17, UR15, 0x7 ;  /* 0x0000000f111e7291 */ /* 0x000fe4000f8e38ff */
[----:B------:R-:W-:Y:S01]  /*4da0*/  UISETP.NE.AND UP1, UPT, UR21, 0x24, UPT ;  /* 0x000000241500788c */ /* 0x000fe2000bf25270 */
[----:B------:R-:W-:Y:S01]  /*4db0*/  PLOP3.LUT P0, PT, PT, PT, UP0, 0x80, 0x8 ;  /* 0x000000000008781c */ /* 0x000fe20003f0f008 */
[----:B------:R-:W-:Y:S02]  /*4dc0*/  ULEA UR32, UR17, UR14, 0x8 ;  /* 0x0000000e11207291 */ /* 0x000fe4000f8e40ff */
[----:B------:R-:W-:Y:S02]  /*4dd0*/  USEL UR16, URZ, 0x1, UP1 ;  /* 0x00000001ff107887 */ /* 0x000fe40008800000 */
[----:B------:R-:W-:Y:S02]  /*4de0*/  USEL UR21, UR21, URZ, UP1 ;  /* 0x000000ff15157287 */ /* 0x000fe40008800000 */
[----:B------:R-:W-:Y:S02]  /*4df0*/  UIADD3 UR36, UPT, UPT, UR30, 0x2, URZ ;  /* 0x000000021e247890 */ /* 0x000fe4000fffe0ff */
[----:B------:R-:W-:Y:S01]  /*4e00*/  @UP0 ULEA UR6, UR21, UR8, 0x3 ;  /* 0x0000000815060291 */ /* 0x000fe2000f8e18ff */
[----:B------:R-:W-:Y:S01]  /*4e10*/  LOP3.LUT R2, R2, UR16, RZ, 0x3c, !PT ;  /* 0x0000001002027c12 */ /* 0x000fe2000f8e3cff */
[----:B------:R-:W-:Y:S02]  /*4e20*/  UIADD3 UR34, UPT, UPT, UR32, 0x2, URZ ;  /* 0x0000000220227890 */ /* 0x000fe4000fffe0ff */
[----:B------:R-:W-:Y:S01]  /*4e30*/  UIADD3 UR9, UPT, UPT, UR9, 0x120, URZ ;  /* 0x0000012009097890 */ /* 0x000fe2000fffe0ff */
[----:B-1----:R-:W-:Y:S01]  /*4e40*/  @P0 SHF.L.U32 R0, R2, 0x1f, RZ ;  /* 0x0000001f02000819 */ /* 0x002fe200000006ff */
[----:B------:R-:W-:Y:S01]  /*4e50*/  UMOV UR31, 0x80004020 ;  /* 0x80004020001f7882 */ /* 0x000fe20000000000 */
[----:B------:R-:W-:Y:S01]  /*4e60*/  UMOV UR33, 0x80004020 ;  /* 0x8000402000217882 */ /* 0x000fe20000000000 */
[----:B------:R-:W-:Y:S01]  /*4e70*/  UMOV UR37, 0x80004020 ;  /* 0x8000402000257882 */ /* 0x000fe20000000000 */
[----:B------:R2:W3:Y:S01]  /*4e80*/  @P0 SYNCS.PHASECHK.TRANS64.TRYWAIT P2, [UR6], R0 ;  /* 0x00000000ff0005a7 */ /* 0x0004e20008041106 */
[----:B------:R-:W-:Y:S01]  /*4e90*/  UIADD3 UR20, UPT, UPT, UR20, 0x1, URZ ;  /* 0x0000000114147890 */ /* 0x000fe2000fffe0ff */
[----:B------:R2:W-:Y:S01]  /*4ea0*/  UTCQMMA.2CTA gdesc[UR32], gdesc[UR30], tmem[UR11], tmem[UR28], idesc[UR29], UP3 ;  /* 0x00ff1c1e200075ea */ /* 0x0005e20009a0030b */
[----:B------:R-:W-:Y:S02]  /*4eb0*/  UIADD3 UR18, UPT, UPT, UR18, -0x1, URZ ;  /* 0xffffffff12127890 */ /* 0x000fe4000fffe0ff */
[----:B------:R-:W-:Y:S02]  /*4ec0*/  UISETP.NE.AND UP0, UPT, UR20, UR19, UPT ;  /* 0x000000131400728c */ /* 0x000fe4000bf05270 */
[----:B------:R-:W-:Y:S01]  /*4ed0*/  UPLOP3.LUT UP3, UPT, UPT, UPT, UPT, 0x80, 0x8 ;  /* 0x000000000008789c */ /* 0x000fe20003f6f070 */
[----:B------:R-:W-:Y:S01]  /*4ee0*/  UMOV UR35, 0x80004020 ;  /* 0x8000402000237882 */ /* 0x000fe20000000000 */
[----:B------:R-:W-:Y:S01]  /*4ef0*/  UMOV UR17, UR21 ;  /* 0x0000001500117c82 */ /* 0x000fe20008000000 */
[----:B------:R2:W-:Y:S01]  /*4f00*/  UTCQMMA.2CTA gdesc[UR34], gdesc[UR36], tmem[UR11], tmem[UR26], idesc[UR27], UPT ;  /* 0x00ff1a24220075ea */ /* 0x0005e2000ba0030b */
[----:B------:R2:W-:Y:S03]  /*4f10*/  UTCBAR.2CTA.MULTICAST [UR9], URZ, UR13 ;  /* 0x000000ff090073e9 */ /* 0x0005e6000820080d */
[----:B------:R-:W-:Y:S05]  /*4f20*/  BRA.U UP0, `(.L_x_106) ;  /* 0xfffffffd00787547 */ /* 0x000fea000b83ffff */
.L_x_103:
[----:B------:R-:W-:Y:S01]  /*4f30*/  UIADD3 UR10, UPT, UPT, UR10, 0x280, URZ ;  /* 0x000002800a0a7890 */ /* 0x000fe2000fffe0ff */
[----:B------:R-:W-:-:S08]  /*4f40*/  UMOV UR20, UR19 ;  /* 0x0000001300147c82 */ /* 0x000fd00008000000 */
[----:B------:R4:W-:Y:S01]  /*4f50*/  UTCBAR.2CTA.MULTICAST [UR10], URZ, UR12 ;  /* 0x000000ff0a0073e9 */ /* 0x0009e2000820080c */
[----:B------:R-:W-:Y:S02]  /*4f60*/  NOP ;  /* 0x0000000000007918 */ /* 0x000fe40000000000 */
.L_x_101:
[----:B------:R-:W-:Y:S01]  /*4f70*/  UIADD3 UR22, UPT, UPT, UR22, 0x1, URZ ;  /* 0x0000000116167890 */ /* 0x000fe2000fffe0ff */
[----:B------:R-:W-:-:S03]  /*4f80*/  ISETP.NE.AND P0, PT, R8, 0x2, PT ;  /* 0x000000020800780c */ /* 0x000fc60003f05270 */
[----:B------:R-:W-:Y:S01]  /*4f90*/  UISETP.NE.AND UP0, UPT, UR22, 0x4, UPT ;  /* 0x000000041600788c */ /* 0x000fe2000bf05270 */
[----:B-12---:R-:W-:Y:S02]  /*4fa0*/  SEL R0, RZ, 0x1, P0 ;  /* 0x00000001ff007807 */ /* 0x006fe40000000000 */
[----:B------:R-:W-:Y:S01]  /*4fb0*/  SEL R8, R8, RZ, P0 ;  /* 0x000000ff08087207 */ /* 0x000fe20000000000 */
[----:B------:R-:W-:Y:S01]  /*4fc0*/  USEL UR6, URZ, 0x1, UP0 ;  /* 0x00000001ff067887 */ /* 0x000fe20008000000 */
[----:B------:R-:W-:Y:S01]  /*4fd0*/  LOP3.LUT R3, R3, R0, RZ, 0x3c, !PT ;  /* 0x0000000003037212 */ /* 0x000fe200078e3cff */
[----:B------:R-:W-:-:S04]  /*4fe0*/  USEL UR22, UR22, URZ, UP0 ;  /* 0x000000ff16167287 */ /* 0x000fc80008000000 */
[----:B------:R-:W-:Y:S01]  /*4ff0*/  LOP3.LUT R9, R9, UR6, RZ, 0x3c, !PT ;  /* 0x0000000609097c12 */ /* 0x000fe2000f8e3cff */
[----:B------:R-:W-:Y:S07]  /*5000*/  @P1 BRA `(.L_x_107) ;  /* 0xfffffff800b01947 */ /* 0x000fee000383ffff */
[----:B------:R-:W1:Y:S01]  /*5010*/  S2UR UR6, SR_CgaCtaId ;  /* 0x00000000000679c3 */ /* 0x000e620000008800 */
[----:B------:R-:W-:Y:S01]  /*5020*/  ELECT P0, URZ, PT ;  /* 0x0000000000ff782f */ /* 0x000fe20003800000 */
[----:B------:R-:W-:Y:S01]  /*5030*/  HFMA2 R0, -RZ, RZ, 0, 5.9604644775390625e-08 ;  /* 0x00000001ff007431 */ /* 0x000fe200000001ff */
[----:B------:R-:W-:-:S05]  /*5040*/  UMOV UR7, 0x40 ;  /* 0x0000004000077882 */ /* 0x000fca0000000000 */
[----:B------:R-:W-:Y:S01]  /*5050*/  UVIRTCOUNT.DEALLOC.SMPOOL 0x80 ;  /* 0x000000800000784c */ /* 0x000fe20000000000 */
[----:B------:R-:W-:Y:S02]  /*5060*/  UISETP.NE.AND UP0, UPT, UR5, URZ, UPT ;  /* 0x000000ff0500728c */ /* 0x000fe4000bf05270 */
[----:B-1----:R-:W-:-:S09]  /*5070*/  ULEA UR6, UR6, UR7, 0x18 ;  /* 0x0000000706067291 */ /* 0x002fd2000f8ec0ff */
[----:B------:R1:W-:Y:S01]  /*5080*/  @P0 STS.U8 [UR6+0x1c], R0 ;  /* 0x00001c00ff000988 */ /* 0x0003e20008000006 */
[----:B------:R-:W-:Y:S05]  /*5090*/  BRA.U UP0, `(.L_x_108) ;  /* 0x0000000100a07547 */ /* 0x000fea000b800000 */
[----:B------:R-:W-:Y:S01]  /*50a0*/  UIADD3 UR5, UPT, UPT, UR8, 0x2a0, URZ ;  /* 0x000002a008057890 */ /* 0x000fe2000fffe0ff */
[----:B------:R-:W-:-:S03]  /*50b0*/  SHF.L.U32 R3, R9, 0x1f, RZ ;  /* 0x0000001f09037819 */ /* 0x000fc600000006ff */
[----:B------:R-:W-:-:S09]  /*50c0*/  ULEA UR7, UR22, UR5, 0x3 ;  /* 0x0000000516077291 */ /* 0x000fd2000f8e18ff */
[----:B------:R-:W2:Y:S02]  /*50d0*/  SYNCS.PHASECHK.TRANS64.TRYWAIT P0, [UR7], R3 ;  /* 0x00000003ff0075a7 */ /* 0x000ea40008001107 */
[----:B--2---:R-:W-:Y:S05]  /*50e0*/  @!P0 BRA `(.L_x_109) ;  /* 0x0000003c00c48947 */ /* 0x004fea0003800000 */
.L_x_233:
[----:B------:R-:W-:-:S04]  /*50f0*/  UIADD3 UR9, UPT, UPT, UR22, 0x1, URZ ;  /* 0x0000000116097890 */ /* 0x000fc8000fffe0ff */
[----:B------:R-:W-:-:S04]  /*5100*/  UISETP.NE.AND UP1, UPT, UR9, 0x4, UPT ;  /* 0x000000040900788c */ /* 0x000fc8000bf25270 */
[----:B----4-:R-:W-:Y:S02]  /*5110*/  USEL UR10, URZ, 0x1, UP1 ;  /* 0x00000001ff0a7887 */ /* 0x010fe40008800000 */
[----:B------:R-:W-:-:S04]  /*5120*/  USEL UR9, UR9, URZ, UP1 ;  /* 0x000000ff09097287 */ /* 0x000fc80008800000 */
[----:B------:R-:W-:Y:S01]  /*5130*/  ULEA UR7, UR9, UR5, 0x3 ;  /* 0x0000000509077291 */ /* 0x000fe2000f8e18ff */
[----:B------:R-:W-:-:S04]  /*5140*/  LOP3.LUT R2, R9, UR10, RZ, 0x3c, !PT ;  /* 0x0000000a09027c12 */ /* 0x000fc8000f8e3cff */
[----:B-1----:R-:W-:-:S04]  /*5150*/  SHF.L.U32 R3, R2, 0x1f, RZ ;  /* 0x0000001f02037819 */ /* 0x002fc800000006ff */
[----:B------:R-:W1:Y:S02]  /*5160*/  SYNCS.PHASECHK.TRANS64.TRYWAIT P0, [UR7], R3 ;  /* 0x00000003ff0075a7 */ /* 0x000e640008001107 */
[----:B-1----:R-:W-:Y:S05]  /*5170*/  @!P0 BRA `(.L_x_110) ;  /* 0x0000003c00b88947 */ /* 0x002fea0003800000 */
.L_x_235:
        /* <DEDUP_REMOVED lines=9> */
.L_x_237:
[----:B------:R-:W-:-:S04]  /*5210*/  UIADD3 UR9, UPT, UPT, UR9, 0x1, URZ ;  /* 0x0000000109097890 */ /* 0x000fc8000fffe0ff */
[----:B------:R-:W-:-:S04]  /*5220*/  UISETP.NE.AND UP1, UPT, UR9, 0x4, UPT ;  /* 0x000000040900788c */ /* 0x000fc8000bf25270 */
[----:B------:R-:W-:Y:S02]  /*5230*/  USEL UR7, URZ, 0x1, UP1 ;  /* 0x00000001ff077887 */ /* 0x000fe40008800000 */
[----:B------:R-:W-:-:S04]  /*5240*/  USEL UR9, UR9, URZ, UP1 ;  /* 0x000000ff09097287 */ /* 0x000fc80008800000 */
[----:B------:R-:W-:Y:S01]  /*5250*/  ULEA UR9, UR9, UR5, 0x3 ;  /* 0x0000000509097291 */ /* 0x000fe2000f8e18ff */
[----:B-1----:R-:W-:-:S04]  /*5260*/  LOP3.LUT R3, R2, UR7, RZ, 0x3c, !PT ;  /* 0x0000000702037c12 */ /* 0x002fc8000f8e3cff */
[----:B------:R-:W-:Y:S01]  /*5270*/  SHF.L.U32 R3, R3, 0x1f, RZ ;  /* 0x0000001f03037819 */ /* 0x000fe200000006ff */
[----:B------:R-:W-:-:S04]  /*5280*/  IMAD.U32 R0, RZ, RZ, UR9 ;  /* 0x00000009ff007e24 */ /* 0x000fc8000f8e00ff */
[----:B------:R1:W2:Y:S03]  /*5290*/  SYNCS.PHASECHK.TRANS64.TRYWAIT P0, [R0+URZ], R3 ;  /* 0x00000003000075a7 */ /* 0x0002a600080011ff */
[----:B--2---:R-:W-:Y:S05]  /*52a0*/  @!P0 NANOSLEEP.SYNCS 0x989680 ;  /* 0x009896800000895d */ /* 0x004fea0003900000 */
[----:B------:R-:W2:Y:S02]  /*52b0*/  @!P0 SYNCS.PHASECHK.TRANS64 P0, [R0+URZ], R3 ;  /* 0x00000003000085a7 */ /* 0x000ea400080010ff */
[----:B--2---:R-:W-:Y:S05]  /*52c0*/  @P0 BRA `(.L_x_112) ;  /* 0x0000000000200947 */ /* 0x004fea0003800000 */
.L_x_113:
[----:B--2---:R2:W4:Y:S02]  /*52d0*/  SYNCS.PHASECHK.TRANS64.TRYWAIT P0, [R0+URZ], R3 ;  /* 0x00000003000075a7 */ /* 0x00452400080011ff */
[----:B----4-:R-:W-:Y:S05]  /*52e0*/  @!P0 NANOSLEEP.SYNCS 0x989680 ;  /* 0x009896800000895d */ /* 0x010fea0003900000 */
[----:B------:R-:W4:Y:S02]  /*52f0*/  @!P0 SYNCS.PHASECHK.TRANS64 P0, [R0+URZ], R3 ;  /* 0x00000003000085a7 */ /* 0x000f2400080010ff */
[----:B----4-:R-:W-:Y:S05]  /*5300*/  @!P0 BRA `(.L_x_113) ;  /* 0xfffffffc00f08947 */ /* 0x010fea000383ffff */
[----:B------:R-:W-:Y:S05]  /*5310*/  BRA `(.L_x_112) ;  /* 0x00000000000c7947 */ /* 0x000fea0003800000 */
.L_x_108:
[----:B------:R-:W-:-:S04]  /*5320*/  UIADD3 UR5, UPT, UPT, UR8, 0x2e0, URZ ;  /* 0x000002e008057890 */ /* 0x000fc8000fffe0ff */
[----:B------:R-:W-:-:S09]  /*5330*/  UPRMT UR5, UR4, 0x654, UR5 ;  /* 0x0000065404057896 */ /* 0x000fd20008000005 */
[----:B------:R-:W-:Y:S03]  /*5340*/  SYNCS.ARRIVE.TRANS64.RED.A1T0 RZ, [UR5], RZ ;  /* 0x000000ffffff79a7 */ /* 0x000fe60008100405 */
.L_x_112:
[----:B-12---:R-:W-:Y:S01]  /*5350*/  SHF.L.U32 R3, RZ, 0x1f, RZ ;  /* 0x0000001fff037819 */ /* 0x006fe200000006ff */
[----:B------:R-:W-:Y:S01]  /*5360*/  UIADD3 UR5, UPT, UPT, UR8, 0x2e0, URZ ;  /* 0x000002e008057890 */ /* 0x000fe2000fffe0ff */
[----:B------:R-:W-:Y:S02]  /*5370*/  PLOP3.LUT P0, PT, PT, PT, UP0, 0x80, 0x8 ;  /* 0x000000000008781c */ /* 0x000fe40003f0f008 */
[----:B------:R-:W1:Y:S02]  /*5380*/  SYNCS.PHASECHK.TRANS64.TRYWAIT P1, [UR8+0x2e0], R3 ;  /* 0x0002e003ff0075a7 */ /* 0x000e640008021108 */
[----:B-1----:R-:W-:Y:S09]  /*5390*/  @!P1 BRA `(.L_x_114) ;  /* 0x0000003c00609947 */ /* 0x002ff20003800000 */
.L_x_239:
[----:B------:R-:W-:Y:S01]  /*53a0*/  @!UP0 UPRMT UR5, UR4, 0x654, UR5 ;  /* 0x0000065404058896 */ /* 0x000fe20008000005 */
[----:B------:R-:W-:Y:S02]  /*53b0*/  UMOV UR8, 0xffff ;  /* 0x0000ffff00087882 */ /* 0x000fe40000000000 */
[----:B------:R-:W-:-:S06]  /*53c0*/  UMOV UR4, 0x1 ;  /* 0x0000000100047882 */ /* 0x000fcc0000000000 */
[----:B------:R-:W-:Y:S01]  /*53d0*/  @!P0 SYNCS.ARRIVE.TRANS64.RED.A1T0 RZ, [UR5], RZ ;  /* 0x000000ffffff89a7 */ /* 0x000fe20008100405 */
[----:B------:R-:W-:Y:S01]  /*53e0*/  NOP ;  /* 0x0000000000007918 */ /* 0x000fe20000000000 */
[----:B-1----:R-:W1:Y:S01]  /*53f0*/  LDS R0, [UR6+0x14] ;  /* 0x00001406ff007984 */ /* 0x002e620008000800 */
[----:B------:R-:W-:-:S04]  /*5400*/  ULOP3.LUT UR5, UR24, 0xffff, URZ, 0xc0, !UPT ;  /* 0x0000ffff18057892 */ /* 0x000fc8000f8ec0ff */
[----:B------:R-:W-:-:S04]  /*5410*/  USHF.R.U32.HI UR5, URZ, 0x5, UR5 ;  /* 0x00000005ff057899 */ /* 0x000fc80008011605 */
[----:B------:R-:W-:Y:S02]  /*5420*/  USHF.L.U32 UR8, UR8, UR5, URZ ;  /* 0x0000000508087299 */ /* 0x000fe400080006ff */
[----:B------:R-:W-:-:S04]  /*5430*/  USHF.L.U32 UR4, UR4, UR5, URZ ;  /* 0x0000000504047299 */ /* 0x000fc800080006ff */
[----:B-1----:R-:W-:-:S04]  /*5440*/  LOP3.LUT R0, R0, UR8, RZ, 0xc0, !PT ;  /* 0x0000000800007c12 */ /* 0x002fc8000f8ec0ff */
[----:B------:R-:W-:-:S13]  /*5450*/  ISETP.NE.AND P0, PT, R0, UR8, PT ;  /* 0x0000000800007c0c */ /* 0x000fda000bf05270 */
[----:B------:R-:W-:Y:S05]  /*5460*/  @P0 BRA `(.L_x_115) ;  /* 0x0000000000580947 */ /* 0x000fea0003800000 */
[----:B------:R-:W1:Y:S02]  /*5470*/  LDS R0, [UR6+0x18] ;  /* 0x00001806ff007984 */ /* 0x000e640008000800 */
[----:B-1----:R-:W-:-:S04]  /*5480*/  LOP3.LUT R0, R0, UR4, RZ, 0xc0, !PT ;  /* 0x0000000400007c12 */ /* 0x002fc8000f8ec0ff */
[----:B------:R-:W-:-:S13]  /*5490*/  ISETP.NE.AND P0, PT, R0, UR4, PT ;  /* 0x0000000400007c0c */ /* 0x000fda000bf05270 */
[----:B------:R-:W-:Y:S05]  /*54a0*/  @P0 BRA `(.L_x_116) ;  /* 0x00000000003c0947 */ /* 0x000fea0003800000 */
[----:B------:R-:W1:Y:S01]  /*54b0*/  S2R R2, SR_LANEID ;  /* 0x0000000000027919 */ /* 0x000e620000000000 */
[----:B------:R-:W-:Y:S01]  /*54c0*/  ULOP3.LUT UR8, URZ, UR8, URZ, 0x33, !UPT ;  /* 0x00000008ff087292 */ /* 0x000fe2000f8e33ff */
[----:B------:R-:W-:Y:S01]  /*54d0*/  LOP3.LUT R4, RZ, UR4, RZ, 0x33, !PT ;  /* 0x00000004ff047c12 */ /* 0x000fe2000f8e33ff */
[----:B------:R-:W-:Y:S02]  /*54e0*/  VOTEU.ANY UR7, UPT, PT ;  /* 0x0000000000077886 */ /* 0x000fe400038e0100 */
[----:B------:R-:W-:Y:S01]  /*54f0*/  UFLO.U32 UR7, UR7 ;  /* 0x00000007000772bd */ /* 0x000fe200080e0000 */
[----:B------:R-:W2:Y:S01]  /*5500*/  REDUX UR4, R4 ;  /* 0x00000000040473c4 */ /* 0x000ea20000000000 */
[----:B------:R-:W-:-:S06]  /*5510*/  IMAD.U32 R0, RZ, RZ, UR8 ;  /* 0x00000008ff007e24 */ /* 0x000fcc000f8e00ff */
[----:B------:R1:W-:Y:S01]  /*5520*/  UTCATOMSWS.AND URZ, UR8 ;  /* 0x0000000800ff79e3 */ /* 0x0003e20008000000 */
[----:B------:R-:W3:Y:S01]  /*5530*/  REDUX UR5, R0 ;  /* 0x00000000000573c4 */ /* 0x000ee20000000000 */
[----:B-1----:R-:W-:Y:S01]  /*5540*/  ISETP.EQ.U32.AND P0, PT, R2, UR7, PT ;  /* 0x0000000702007c0c */ /* 0x002fe2000bf02070 */
[----:B--2---:R-:W-:Y:S01]  /*5550*/  IMAD.U32 R2, RZ, RZ, UR4 ;  /* 0x00000004ff027e24 */ /* 0x004fe2000f8e00ff */
[----:B---3--:R-:W-:-:S11]  /*5560*/  MOV R3, UR5 ;  /* 0x0000000500037c02 */ /* 0x008fd60008000f00 */
[----:B------:R1:W-:Y:S04]  /*5570*/  @P0 ATOMS.AND RZ, [UR6+0x14], R3 ;  /* 0x00001403ffff098c */ /* 0x0003e8000a800006 */
[----:B------:R1:W-:Y:S01]  /*5580*/  @P0 ATOMS.AND RZ, [UR6+0x18], R2 ;  /* 0x00001802ffff098c */ /* 0x0003e2000a800006 */
[----:B------:R-:W-:Y:S05]  /*5590*/  BRA `(.L_x_117) ;  /* 0x0000000000147947 */ /* 0x000fea0003800000 */
.L_x_116:
[----:B------:R-:W-:Y:S02]  /*55a0*/  MOV R2, 0x55c0 ;  /* 0x000055c000027802 */ /* 0x000fe40000000f00 */
[----:B---345:R-:W-:Y:S05]  /*55b0*/  CALL.REL.NOINC `($__internal_0_$__cuda_sm10x_tcgen05_guardrail_trap_col_being_dealloced_not_returned_by_alloc) ;  /* 0x0000003c00747944 */ /* 0x038fea0003c00000 */
[----:B------:R-:W-:Y:S05]  /*55c0*/  BRA `(.L_x_117) ;  /* 0x0000000000087947 */ /* 0x000fea0003800000 */
.L_x_115:
[----:B------:R-:W-:Y:S02]  /*55d0*/  MOV R2, 0x55f0 ;  /* 0x000055f000027802 */ /* 0x000fe40000000f00 */
[----:B---345:R-:W-:Y:S05]  /*55e0*/  CALL.REL.NOINC `($__internal_2_$__cuda_sm10x_tcgen05_guardrail_trap_unallocated_columns_being_dealloced) ;  /* 0x0000003c00807944 */ /* 0x038fea0003c00000 */
.L_x_117:
[----:B------:R-:W-:Y:S01]  /*55f0*/  NOP ;  /* 0x0000000000007918 */ /* 0x000fe20000000000 */
[----:B----4-:R-:W-:Y:S05]  /*5600*/  EXIT ;  /* 0x000000000000794d */ /* 0x010fea0003800000 */
.L_x_88:
[----:B------:R-:W-:-:S09]  /*5610*/  UISETP.NE.OR UP5, UPT, UR10, 0x3, !UP5 ;  /* 0x000000030a00788c */ /* 0x000fd2000efa5670 */
[----:B------:R-:W-:Y:S05]  /*5620*/  BRA.U UP5, `(.L_x_118) ;  /* 0x0000000905c87547 */ /* 0x000fea000b800000 */
[----:B------:R-:W1:Y:S01]  /*5630*/  LDC R0, c[0x0][0xb30] ;  /* 0x0002cc00ff007b82 */ /* 0x000e620000000800 */
[----:B------:R-:W2:Y:S01]  /*5640*/  LDCU.64 UR8, c[0x0][0x888] ;  /* 0x00011100ff0877ac */ /* 0x000ea20008000a00 */
[----:B------:R-:W-:Y:S01]  /*5650*/  IMAD.MOV.U32 R30, RZ, RZ, 0x1 ;  /* 0x00000001ff1e7424 */ /* 0x000fe200078e00ff */
[----:B------:R-:W-:Y:S01]  /*5660*/  CS2R R28, SRZ ;  /* 0x00000000001c7805 */ /* 0x000fe2000001ff00 */
[----:B------:R-:W-:Y:S01]  /*5670*/  IMAD.MOV.U32 R25, RZ, RZ, 0x1000 ;  /* 0x00001000ff197424 */ /* 0x000fe200078e00ff */
[----:B------:R-:W3:Y:S03]  /*5680*/  LDCU.64 UR4, c[0x0][0x890] ;  /* 0x00011200ff0477ac */ /* 0x000ee60008000a00 */
[----:B------:R-:W4:Y:S01]  /*5690*/  LDC R19, c[0x0][0x370] ;  /* 0x0000dc00ff137b82 */ /* 0x000f220000000800 */
[----:B------:R-:W-:Y:S01]  /*56a0*/  UMOV UR6, 0x400 ;  /* 0x0000040000067882 */ /* 0x000fe20000000000 */
[----:B------:R-:W-:-:S02]  /*56b0*/  UPLOP3.LUT UP1, UPT, UPT, UPT, UPT, 0x40, 0x4 ;  /* 0x000000000004789c */ /* 0x000fc40003f2e870 */
[----:B------:R-:W-:-:S04]  /*56c0*/  ULEA UR6, UR37, UR6, 0x18 ;  /* 0x0000000625067291 */ /* 0x000fc8000f8ec0ff */
[----:B------:R-:W4:Y:S01]  /*56d0*/  LDC R2, c[0x0][0xb0c] ;  /* 0x0002c300ff027b82 */ /* 0x000f220000000800 */
[----:B--2---:R-:W-:Y:S02]  /*56e0*/  UISETP.NE.U32.AND UP2, UPT, UR8, URZ, UPT ;  /* 0x000000ff0800728c */ /* 0x004fe4000bf45070 */
[----:B------:R-:W-:Y:S02]  /*56f0*/  UIADD3 UR8, UPT, UPT, UR6, 0x240, URZ ;  /* 0x0000024006087890 */ /* 0x000fe4000fffe0ff */
[----:B---3--:R-:W-:-:S03]  /*5700*/  UISETP.NE.U32.AND UP3, UPT, UR4, URZ, UPT ;  /* 0x000000ff0400728c */ /* 0x008fc6000bf65070 */
[----:B------:R-:W2:Y:S01]  /*5710*/  LDC R18, c[0x0][0xb20] ;  /* 0x0002c800ff127b82 */ /* 0x000ea20000000800 */
[----:B-1----:R-:W-:Y:S01]  /*5720*/  ISETP.NE.AND P1, PT, R0, 0x1, PT ;  /* 0x000000010000780c */ /* 0x002fe20003f25270 */
[----:B------:R-:W-:Y:S02]  /*5730*/  UISETP.NE.AND.EX UP2, UPT, UR9, URZ, UPT, UP2 ;  /* 0x000000ff0900728c */ /* 0x000fe4000bf45320 */
[----:B------:R-:W-:Y:S02]  /*5740*/  UPRMT UR37, UR37, 0x654, UR8 ;  /* 0x0000065425257896 */ /* 0x000fe40008000008 */
[----:B------:R-:W-:Y:S02]  /*5750*/  UISETP.NE.AND.EX UP3, UPT, UR5, URZ, UPT, UP3 ;  /* 0x000000ff0500728c */ /* 0x000fe4000bf65330 */
[----:B------:R-:W1:Y:S08]  /*5760*/  LDC.64 R32, c[0x0][0x348] ;  /* 0x0000d200ff207b82 */ /* 0x000e700000000a00 */
[----:B------:R-:W3:Y:S08]  /*5770*/  LDC.64 R16, c[0x0][0xb10] ;  /* 0x0002c400ff107b82 */ /* 0x000ef00000000a00 */
[----:B------:R-:W1:Y:S08]  /*5780*/  LDC.64 R6, c[0x0][0xb18] ;  /* 0x0002c600ff067b82 */ /* 0x000e700000000a00 */
[----:B------:R-:W1:Y:S08]  /*5790*/  LDC.64 R4, c[0x0][0xb28] ;  /* 0x0002ca00ff047b82 */ /* 0x000e700000000a00 */
[----:B--2-4-:R-:W1:Y:S02]  /*57a0*/  LDC R24, c[0x0][0x374] ;  /* 0x0000dd00ff187b82 */ /* 0x014e640000000800 */
.L_x_126:
[C---:B------:R-:W-:Y:S02]  /*57b0*/  LEA R0, R29.reuse, UR6, 0x3 ;  /* 0x000000061d007c11 */ /* 0x040fe4000f8e18ff */
[----:B------:R-:W-:Y:S02]  /*57c0*/  SHF.L.U32 R3, R28, 0x1f, RZ ;  /* 0x0000001f1c037819 */ /* 0x000fe400000006ff */
[----:B------:R-:W-:Y:S02]  /*57d0*/  LEA R20, R29, UR6, 0x4 ;  /* 0x000000061d147c11 */ /* 0x000fe4000f8e20ff */
[----:B--2---:R-:W2:Y:S02]  /*57e0*/  SYNCS.PHASECHK.TRANS64.TRYWAIT P0, [R0+URZ+0x260], R3 ;  /* 0x00026003000075a7 */ /* 0x004ea400080011ff */
[----:B--2---:R-:W-:Y:S05]  /*57f0*/  @!P0 BRA `(.L_x_119) ;  /* 0x0000003800608947 */ /* 0x004fea0003800000 */
.L_x_240:
[----:B------:R-:W-:Y:S01]  /*5800*/  ISETP.GE.AND P0, PT, R40, 0x1, PT ;  /* 0x000000012800780c */ /* 0x000fe20003f06270 */
[----:B------:R-:W4:Y:S01]  /*5810*/  LDS.128 R20, [R20+0x2f0] ;  /* 0x0002f00014147984 */ /* 0x000f220000000c00 */
[----:B------:R-:W-:Y:S01]  /*5820*/  ISETP.NE.U32.AND P4, PT, RZ, UR4, PT ;  /* 0x00000004ff007c0c */ /* 0x000fe2000bf85070 */
[----:B--2---:R-:W-:Y:S01]  /*5830*/  VIADD R0, R0, 0x270 ;  /* 0x0000027000007836 */ /* 0x004fe20000000000 */
[----:B------:R-:W-:Y:S02]  /*5840*/  SHF.L.U32 R26, R30, 0x1f, RZ ;  /* 0x0000001f1e1a7819 */ /* 0x000fe400000006ff */
[----:B------:R-:W-:Y:S02]  /*5850*/  ISETP.NE.AND.EX P4, PT, RZ, UR5, PT, P4 ;  /* 0x00000005ff007c0c */ /* 0x000fe4000bf85340 */
[----:B------:R-:W-:Y:S01]  /*5860*/  PRMT R0, RZ, 0x654, R0 ;  /* 0x00000654ff007816 */ /* 0x000fe20000000000 */
[----:B------:R-:W-:Y:S01]  /*5870*/  @!PT LDS RZ, [RZ] ;  /* 0x00000000fffff984 */ /* 0x000fe20000000800 */
[----:B------:R-:W-:Y:S01]  /*5880*/  @!PT LDS RZ, [RZ] ;  /* 0x00000000fffff984 */ /* 0x000fe20000000800 */
[----:B------:R-:W-:Y:S01]  /*5890*/  @!PT LDS RZ, [RZ] ;  /* 0x00000000fffff984 */ /* 0x000fe20000000800 */
[----:B------:R-:W-:Y:S01]  /*58a0*/  @!PT LDS RZ, [RZ] ;  /* 0x00000000fffff984 */ /* 0x000fe20000000800 */
[----:B------:R2:W-:Y:S06]  /*58b0*/  MEMBAR.ALL.CTA ;  /* 0x0000000000007992 */ /* 0x0005ec0000008000 */
[----:B--2---:R-:W2:Y:S02]  /*58c0*/  FENCE.VIEW.ASYNC.S ;  /* 0x00000000000073c6 */ /* 0x004ea40000000000 */
[----:B--2---:R2:W-:Y:S01]  /*58d0*/  SYNCS.ARRIVE.TRANS64.RED.A1T0 RZ, [R0+URZ], RZ ;  /* 0x000000ff00ff79a7 */ /* 0x0045e200081004ff */
[----:B----4-:R-:W-:Y:S11]  /*58e0*/  LOP3.LUT P3, RZ, R22, 0x1, RZ, 0xc0, !PT ;  /* 0x0000000116ff7812 */ /* 0x010ff6000786c0ff */
[----:B------:R-:W-:Y:S02]  /*58f0*/  @!UPT UIADD3 URZ, UPT, UPT, URZ, URZ, URZ ;  /* 0x000000fffffff290 */ /* 0x000fe4000fffe0ff */
[----:B------:R-:W-:Y:S02]  /*5900*/  @P3 MOV R13, R20 ;  /* 0x00000014000d3202 */ /* 0x000fe40000000f00 */
[----:B------:R-:W-:Y:S01]  /*5910*/  @P3 LOP3.LUT R8, R21, 0xffff, RZ, 0xc0, !PT ;  /* 0x0000ffff15083812 */ /* 0x000fe200078ec0ff */
[----:B--2---:R-:W-:Y:S06]  /*5920*/  @!P0 BRA `(.L_x_120) ;  /* 0x0000000000a48947 */ /* 0x004fec0003800000 */
[----:B-1----:R-:W-:Y:S01]  /*5930*/  IMAD.HI.U32 R31, R24, R7, RZ ;  /* 0x00000007181f7227 */ /* 0x002fe200078e00ff */
[----:B------:R-:W-:Y:S02]  /*5940*/  ISETP.NE.AND P0, PT, R6, 0x1, PT ;  /* 0x000000010600780c */ /* 0x000fe40003f05270 */
[----:B------:R-:W-:Y:S01]  /*5950*/  ISETP.NE.AND P2, PT, R40, 0x1, PT ;  /* 0x000000012800780c */ /* 0x000fe20003f45270 */
[----:B---3--:R-:W-:Y:S01]  /*5960*/  IMAD.HI.U32 R34, R19, R16, RZ ;  /* 0x0000001013227227 */ /* 0x008fe200078e00ff */
[----:B------:R-:W-:Y:S02]  /*5970*/  SHF.R.U32.HI R31, RZ, R18, R31 ;  /* 0x00000012ff1f7219 */ /* 0x000fe4000001161f */
[----:B------:R-:W-:Y:S01]  /*5980*/  ISETP.NE.AND P5, PT, R2, 0x1, PT ;  /* 0x000000010200780c */ /* 0x000fe20003fa5270 */
[----:B------:R-:W-:Y:S01]  /*5990*/  IMAD.HI.U32 R36, R13, R16, RZ ;  /* 0x000000100d247227 */ /* 0x000fe200078e00ff */
[----:B------:R-:W-:Y:S02]  /*59a0*/  SHF.R.U32.HI R34, RZ, R17, R34 ;  /* 0x00000011ff227219 */ /* 0x000fe40000011622 */
[----:B------:R-:W-:Y:S01]  /*59b0*/  SEL R3, R24, R31, !P0 ;  /* 0x0000001f18037207 */ /* 0x000fe20004000000 */
[C---:B------:R-:W-:Y:S01]  /*59c0*/  IMAD.HI.U32 R31, R8.reuse, R7, RZ ;  /* 0x00000007081f7227 */ /* 0x040fe200078e00ff */
[----:B------:R-:W-:Y:S02]  /*59d0*/  SEL R11, R19, R34, !P5 ;  /* 0x00000022130b7207 */ /* 0x000fe40006800000 */
[----:B------:R-:W-:Y:S01]  /*59e0*/  SHF.R.U32.HI R36, RZ, R17, R36 ;  /* 0x00000011ff247219 */ /* 0x000fe20000011624 */
[----:B------:R-:W-:Y:S01]  /*59f0*/  IMAD.HI.U32 R38, R3, R4, RZ ;  /* 0x0000000403267227 */ /* 0x000fe200078e00ff */
[----:B------:R-:W-:Y:S03]  /*5a00*/  SHF.R.U32.HI R31, RZ, R18, R31 ;  /* 0x00000012ff1f7219 */ /* 0x000fe6000001161f */
[----:B------:R-:W-:Y:S01]  /*5a10*/  IMAD.HI.U32 R34, R11, R4, RZ ;  /* 0x000000040b227227 */ /* 0x000fe200078e00ff */
[----:B------:R-:W-:Y:S02]  /*5a20*/  @P2 SHF.R.U32.HI R3, RZ, R5, R38 ;  /* 0x00000005ff032219 */ /* 0x000fe40000011626 */
[----:B------:R-:W-:Y:S02]  /*5a30*/  SEL R9, R8, R31, !P0 ;  /* 0x0000001f08097207 */ /* 0x000fe40004000000 */
[----:B------:R-:W-:Y:S01]  /*5a40*/  @P2 SHF.R.U32.HI R11, RZ, R5, R34 ;  /* 0x00000005ff0b2219 */ /* 0x000fe20000011622 */
[C---:B------:R-:W-:Y:S01]  /*5a50*/  IMAD R10, R40.reuse, R3, RZ ;  /* 0x00000003280a7224 */ /* 0x040fe200078e02ff */
[----:B------:R-:W-:Y:S01]  /*5a60*/  SEL R3, R13, R36, !P5 ;  /* 0x000000240d037207 */ /* 0x000fe20006800000 */
[C---:B------:R-:W-:Y:S03]  /*5a70*/  IMAD.HI.U32 R14, R9.reuse, R4, RZ ;  /* 0x00000004090e7227 */ /* 0x040fe600078e00ff */
[----:B------:R-:W-:Y:S01]  /*5a80*/  ISETP.GE.AND P0, PT, R9, R10, PT ;  /* 0x0000000a0900720c */ /* 0x000fe20003f06270 */
[C---:B------:R-:W-:Y:S01]  /*5a90*/  IMAD R12, R40.reuse, R11, RZ ;  /* 0x0000000b280c7224 */ /* 0x040fe200078e02ff */
[-C--:B------:R-:W-:Y:S04]  /*5aa0*/  SHF.R.U32.HI R14, RZ, R5.reuse, R14 ;  /* 0x00000005ff0e7219 */ /* 0x080fe8000001160e */
[----:B------:R-:W-:Y:S02]  /*5ab0*/  ISETP.GE.OR P0, PT, R3, R12, P0 ;  /* 0x0000000c0300720c */ /* 0x000fe40000706670 */
[----:B------:R-:W-:Y:S05]  /*5ac0*/  SEL R15, R9, R14, !P2 ;  /* 0x0000000e090f7207 */ /* 0x000fea0005000000 */
[----:B------:R-:W-:Y:S04]  /*5ad0*/  IMAD.MOV R14, RZ, RZ, -R15 ;  /* 0x000000ffff0e7224 */ /* 0x000fe800078e0a0f */
[----:B------:R-:W-:Y:S02]  /*5ae0*/  IMAD R14, R40, R14, R9 ;  /* 0x0000000e280e7224 */ /* 0x000fe400078e0209 */
[C---:B------:R-:W-:Y:S05]  /*5af0*/  @!P0 IMAD.HI.U32 R10, R3.reuse, R4, RZ ;  /* 0x00000004030a8227 */ /* 0x040fea00078e00ff */
[----:B------:R-:W-:Y:S04]  /*5b00*/  @!P0 SHF.R.U32.HI R10, RZ, R5, R10 ;  /* 0x00000005ff0a8219 */ /* 0x000fe8000001160a */
[----:B------:R-:W-:Y:S01]  /*5b10*/  @!P0 SEL R0, R3, R10, !P2 ;  /* 0x0000000a03008207 */ /* 0x000fe20005000000 */
[----:B------:R-:W-:Y:S03]  /*5b20*/  IMAD.MOV R10, RZ, RZ, -R3 ;  /* 0x000000ffff0a7224 */ /* 0x000fe600078e0a03 */
[----:B------:R-:W-:Y:S01]  /*5b30*/  @!P0 IADD3 R15, PT, PT, R15, -R0, RZ ;  /* 0x800000000f0f8210 */ /* 0x000fe20007ffe0ff */
[----:B------:R-:W-:Y:S01]  /*5b40*/  @!P0 IMAD R0, R11, R14, R0 ;  /* 0x0000000e0b008224 */ /* 0x000fe200078e0200 */
[----:B------:R-:W-:Y:S01]  /*5b50*/  IADD3 R11, PT, PT, -R9, RZ, RZ ;  /* 0x000000ff090b7210 */ /* 0x000fe20007ffe1ff */
[----:B------:R-:W-:Y:S02]  /*5b60*/  IMAD R13, R2, R10, R13 ;  /* 0x0000000a020d7224 */ /* 0x000fe400078e020d */
[----:B------:R-:W-:Y:S02]  /*5b70*/  @!P0 IMAD R9, R15, R40, R3 ;  /* 0x000000280f098224 */ /* 0x000fe400078e0203 */
[----:B------:R-:W-:Y:S02]  /*5b80*/  @!P0 IMAD.MOV.U32 R3, RZ, RZ, R0 ;  /* 0x000000ffff038224 */ /* 0x000fe400078e0000 */
[----:B------:R-:W-:Y:S02]  /*5b90*/  IMAD R8, R6, R11, R8 ;  /* 0x0000000b06087224 */ /* 0x000fe400078e0208 */
[----:B------:R-:W-:Y:S02]  /*5ba0*/  IMAD R13, R3, R2, R13 ;  /* 0x00000002030d7224 */ /* 0x000fe400078e020d */
[----:B------:R-:W-:Y:S02]  /*5bb0*/  IMAD R8, R9, R6, R8 ;  /* 0x0000000609087224 */ /* 0x000fe400078e0208 */
.L_x_120:
[----:B------:R-:W-:Y:S05]  /*5bc0*/  BRA.U UP1, `(.L_x_121) ;  /* 0x0000000101107547 */ /* 0x000fea000b800000 */
[----:B------:R-:W-:Y:S04]  /*5bd0*/  MOV R0, UR7 ;  /* 0x0000000700007c02 */ /* 0x000fe80008000f00 */
[----:B------:R-:W-:Y:S04]  /*5be0*/  SHF.L.U32 R3, R0, 0x1f, RZ ;  /* 0x0000001f00037819 */ /* 0x000fe800000006ff */
[----:B------:R-:W2:Y:S02]  /*5bf0*/  SYNCS.PHASECHK.TRANS64.TRYWAIT P0, [UR6+0x258], R3 ;  /* 0x00025803ff0075a7 */ /* 0x000ea40008001106 */
[----:B--2---:R-:W-:Y:S05]  /*5c00*/  @!P0 BRA `(.L_x_122) ;  /* 0x0000003400708947 */ /* 0x004fea0003800000 */
.L_x_121:
[----:B------:R-:W-:Y:S05]  /*5c10*/  BRA.U !UP3, `(.L_x_123) ;  /* 0x000000010b347547 */ /* 0x000fea000b800000 */
[----:B------:R-:W-:Y:S01]  /*5c20*/  UPLOP3.LUT UP0, UPT, UPT, UPT, UP2, 0x80, 0x8 ;  /* 0x000000000008789c */ /* 0x000fe20003f0f020 */
[----:B--2---:R-:W-:Y:S02]  /*5c30*/  HFMA2 R0, -RZ, RZ, 0, 5.9604644775390625e-08 ;  /* 0x00000001ff007431 */ /* 0x004fe400000001ff */
[----:B------:R-:W-:Y:S03]  /*5c40*/  IMAD.MOV.U32 R95, RZ, RZ, 0x1 ;  /* 0x00000001ff5f7424 */ /* 0x000fe600078e00ff */
[----:B------:R-:W-:Y:S05]  /*5c50*/  PLOP3.LUT P0, PT, PT, PT, UP0, 0x80, 0x8 ;  /* 0x000000000008781c */ /* 0x000fea0003f0f008 */
[----:B------:R-:W2:Y:S01]  /*5c60*/  @UP0 LDCU.64 UR10, c[0x0][0x888] ;  /* 0x00011100ff0a07ac */ /* 0x000ea20008000a00 */
[----:B------:R-:W-:Y:S07]  /*5c70*/  @UP0 UIMAD UR8, UR36, UR4, URZ ;  /* 0x00000004240802a4 */ /* 0x000fee000f8e02ff */
[----:B------:R-:W-:Y:S01]  /*5c80*/  @!P0 PRMT R95, R0, 0x7610, R95 ;  /* 0x00007610005f8816 */ /* 0x000fe2000000005f */
[----:B--2---:R-:W-:Y:S03]  /*5c90*/  @UP0 UIMAD.WIDE UR10, UR8, 0x4, UR10 ;  /* 0x00000004080a08a5 */ /* 0x004fe6000f8e020a */
[----:B------:R-:W2:Y:S03]  /*5ca0*/  @!UP0 LDCU UR8, c[0x0][0x880] ;  /* 0x00011000ff0887ac */ /* 0x000ea60008000800 */
[----:B------:R-:W-:Y:S01]  /*5cb0*/  IMAD.U32 R10, RZ, RZ, UR10 ;  /* 0x0000000aff0a7e24 */ /* 0x000fe2000f8e00ff */
[----:B------:R-:W-:Y:S05]  /*5cc0*/  MOV R11, UR11 ;  /* 0x0000000b000b7c02 */ /* 0x000fea0008000f00 */
[----:B-----5:R4:W5:Y:S02]  /*5cd0*/  @P0 LDG.E R49, desc[UR40][R10.64] ;  /* 0x000000280a310981 */ /* 0x020964000c1e1900 */
[----:B--2-4-:R-:W-:Y:S07]  /*5ce0*/  @!P0 IMAD.U32 R49, RZ, RZ, UR8 ;  /* 0x00000008ff318e24 */ /* 0x014fee000f8e00ff */
.L_x_123:
[----:B-----5:R-:W-:Y:S01]  /*5cf0*/  @!P4 FSETP.EQ.AND P5, PT, R49, RZ, PT ;  /* 0x000000ff3100c20b */ /* 0x020fe20003fa2000 */
[----:B------:R-:W-:Y:S01]  /*5d00*/  @!UPT UIADD3 URZ, UPT, UPT, URZ, URZ, URZ ;  /* 0x000000fffffff290 */ /* 0x000fe2000fffe0ff */
[----:B------:R-:W-:Y:S11]  /*5d10*/  @!P4 BRA `(.L_x_124) ;  /* 0x000000000014c947 */ /* 0x000ff60003800000 */
[----:B------:R-:W-:Y:S02]  /*5d20*/  LOP3.LUT P0, RZ, R95, 0xff, RZ, 0xc0, !PT ;  /* 0x000000ff5fff7812 */ /* 0x000fe4000780c0ff */
[----:B------:R-:W-:Y:S04]  /*5d30*/  PLOP3.LUT P5, PT, PT, PT, UP0, 0x80, 0x8 ;  /* 0x000000000008781c */ /* 0x000fe80003faf008 */
[----:B------:R-:W-:Y:S07]  /*5d40*/  PLOP3.LUT P5, PT, P5, PT, PT, 0x8, 0x80 ;  /* 0x000000000080781c */ /* 0x000fee0002fae170 */
[----:B------:R-:W-:Y:S11]  /*5d50*/  @P0 FSETP.EQ.AND P5, PT, R49, RZ, PT ;  /* 0x000000ff3100020b */ /* 0x000ff60003fa2000 */
[----:B------:R-:W-:Y:S02]  /*5d60*/  @!UPT UIADD3 URZ, UPT, UPT, URZ, URZ, URZ ;  /* 0x000000fffffff290 */ /* 0x000fe4000fffe0ff */
.L_x_124:
[----:B------:R-:W4:Y:S01]  /*5d70*/  SYNCS.PHASECHK.TRANS64.TRYWAIT P4, [UR6+0x248], R26 ;  /* 0x0002481aff0075a7 */ /* 0x000f220008081106 */
[----:B------:R-:W-:Y:S01]  /*5d80*/  @P3 SHF.R.U32.HI R27, RZ, 0x10, R21 ;  /* 0x00000010ff1b3819 */ /* 0x000fe20000011615 */
[----:B------:R-:W-:Y:S01]  /*5d90*/  VIADD R29, R29, 0x1 ;  /* 0x000000011d1d7836 */ /* 0x000fe20000000000 */
[----:B------:R-:W5:Y:S08]  /*5da0*/  LDC.64 R14, c[0x0][0xb10] ;  /* 0x0002c400ff0e7b82 */ /* 0x000f700000000a00 */
[----:B------:R-:W1:Y:S08]  /*5db0*/  LDC.64 R10, c[0x0][0xb18] ;  /* 0x0002c600ff0a7b82 */ /* 0x000e700000000a00 */
[----:B--2---:R-:W2:Y:S08]  /*5dc0*/  @!P1 LDC R0, c[0x0][0xb20] ;  /* 0x0002c800ff009b82 */ /* 0x004eb00000000800 */
[----:B------:R-:W3:Y:S01]  /*5dd0*/  @!P1 LDC R3, c[0x0][0xb0c] ;  /* 0x0002c300ff039b82 */ /* 0x000ee20000000800 */
[----:B-----5:R-:W-:Y:S05]  /*5de0*/  @!P1 IMAD.HI.U32 R14, R13, R14, RZ ;  /* 0x0000000e0d0e9227 */ /* 0x020fea00078e00ff */
[----:B------:R-:W-:Y:S01]  /*5df0*/  @!P1 SHF.R.U32.HI R14, RZ, R15, R14 ;  /* 0x0000000fff0e9219 */ /* 0x000fe2000001160e */
[----:B-1----:R-:W-:Y:S01]  /*5e00*/  @!P1 IMAD.HI.U32 R11, R8, R11, RZ ;  /* 0x0000000b080b9227 */ /* 0x002fe200078e00ff */
[----:B------:R-:W-:Y:S04]  /*5e10*/  @!P1 ISETP.NE.AND P0, PT, R10, 0x1, PT ;  /* 0x000000010a00980c */ /* 0x000fe80003f05270 */
[----:B--2---:R-:W-:Y:S02]  /*5e20*/  @!P1 SHF.R.U32.HI R9, RZ, R0, R11 ;  /* 0x00000000ff099219 */ /* 0x004fe4000001160b */
[----:B---3--:R-:W-:Y:S02]  /*5e30*/  @!P1 ISETP.NE.AND P2, PT, R3, 0x1, PT ;  /* 0x000000010300980c */ /* 0x008fe40003f45270 */
[----:B------:R-:W-:Y:S02]  /*5e40*/  @!P1 SEL R9, R8, R9, !P0 ;  /* 0x0000000908099207 */ /* 0x000fe40004000000 */
[----:B------:R-:W-:Y:S02]  /*5e50*/  ELECT P0, URZ, PT ;  /* 0x0000000000ff782f */ /* 0x000fe40003800000 */
[----:B------:R-:W-:Y:S05]  /*5e60*/  @!P1 SEL R14, R13, R14, !P2 ;  /* 0x0000000e0d0e9207 */ /* 0x000fea0005000000 */
[----:B------:R-:W-:Y:S02]  /*5e70*/  @!P1 IMAD.IADD R0, R9, 0x1, -R14 ;  /* 0x0000000109009824 */ /* 0x000fe400078e0a0e */
[----:B------:R-:W-:Y:S02]  /*5e80*/  @!P1 IMAD.IADD R9, R14, 0x1, -R9 ;  /* 0x000000010e099824 */ /* 0x000fe400078e0a09 */
[----:B------:R-:W-:Y:S02]  /*5e90*/  @!P1 IMAD R13, R0, R3, R13 ;  /* 0x00000003000d9224 */ /* 0x000fe400078e020d */
[----:B------:R-:W-:Y:S01]  /*5ea0*/  @!P1 IMAD R8, R9, R10, R8 ;  /* 0x0000000a09089224 */ /* 0x000fe200078e0208 */
[----:B----4-:R-:W-:Y:S06]  /*5eb0*/  @!P4 BRA `(.L_x_125) ;  /* 0x0000003000dcc947 */ /* 0x010fec0003800000 */
.L_x_243:
[----:B------:R-:W-:Y:S01]  /*5ec0*/  PLOP3.LUT P5, PT, P5, P0, PT, 0xf2, 0x2f ;  /* 0x00000000002f781c */ /* 0x000fe20002fa1e72 */
[----:B------:R-:W-:Y:S01]  /*5ed0*/  UMOV UR14, 0x0 ;  /* 0x00000000000e7882 */ /* 0x000fe20000000000 */
[----:B------:R-:W-:Y:S01]  /*5ee0*/  LOP3.LUT R30, R30, 0x1, RZ, 0x3c, !PT ;  /* 0x000000011e1e7812 */ /* 0x000fe200078e3cff */
[----:B------:R-:W-:Y:S01]  /*5ef0*/  UMOV UR15, 0x10000000 ;  /* 0x10000000000f7882 */ /* 0x000fe20000000000 */
[----:B------:R-:W-:Y:S01]  /*5f00*/  UMOV UR12, UR36 ;  /* 0x00000024000c7c82 */ /* 0x000fe20008000000 */
[----:B------:R-:W-:Y:S08]  /*5f10*/  @P3 R2UR UR36, R27 ;  /* 0x000000001b2432ca */ /* 0x000ff000000e0000 */
[----:B-1----:R-:W-:Y:S01]  /*5f20*/  @!P5 IADD3 R3, P0, PT, R32, 0x580, RZ ;  /* 0x000005802003d810 */ /* 0x002fe20007f1e0ff */
[----:B------:R-:W-:Y:S01]  /*5f30*/  @!P5 IMAD.SHL.U32 R94, R94, 0x40, RZ ;  /* 0x000000405e5ed824 */ /* 0x000fe200078e00ff */
[----:B------:R-:W-:Y:S01]  /*5f40*/  VOTEU.ALL UP1, P5 ;  /* 0x0000000000ff7886 */ /* 0x000fe20002820000 */
[----:B------:R-:W-:Y:S01]  /*5f50*/  @!P5 IMAD.SHL.U32 R93, R93, 0x40, RZ ;  /* 0x000000405d5dd824 */ /* 0x000fe200078e00ff */
[----:B------:R-:W-:Y:S01]  /*5f60*/  @!P5 R2UR UR9, R3 ;  /* 0x000000000309d2ca */ /* 0x000fe200000e0000 */
[----:B------:R-:W-:Y:S01]  /*5f70*/  @!P5 IMAD.X R0, RZ, RZ, R33, P0 ;  /* 0x000000ffff00d224 */ /* 0x000fe200000e0621 */
[----:B------:R-:W-:Y:S01]  /*5f80*/  @!P5 R2UR UR10, R94 ;  /* 0x000000005e0ad2ca */ /* 0x000fe200000e0000 */
[----:B------:R-:W-:Y:S01]  /*5f90*/  IMAD.IADD R94, R8, 0x1, R81 ;  /* 0x00000001085e7824 */ /* 0x000fe200078e0251 */
[----:B------:R-:W-:Y:S01]  /*5fa0*/  @!P5 R2UR UR11, R93 ;  /* 0x000000005d0bd2ca */ /* 0x000fe200000e0000 */
[----:B------:R-:W-:Y:S01]  /*5fb0*/  IMAD.IADD R93, R13, 0x1, R92 ;  /* 0x000000010d5d7824 */ /* 0x000fe200078e025c */
[----:B------:R-:W-:Y:S02]  /*5fc0*/  @!P5 R2UR UR8, R0 ;  /* 0x000000000008d2ca */ /* 0x000fe400000e0000 */
[C---:B------:R-:W-:Y:S04]  /*5fd0*/  ISETP.NE.AND P0, PT, R29.reuse, 0x2, PT ;  /* 0x000000021d00780c */ /* 0x040fe80003f05270 */
[----:B------:R-:W-:Y:S01]  /*5fe0*/  SEL R3, RZ, 0x1, P0 ;  /* 0x00000001ff037807 */ /* 0x000fe20000000000 */
[----:B------:R-:W-:Y:S01]  /*5ff0*/  IMAD.U32 R10, RZ, RZ, UR9 ;  /* 0x00000009ff0a7e24 */ /* 0x000fe2000f8e00ff */
[----:B------:R-:W-:Y:S01]  /*6000*/  @!UP1 UIADD3 UR9, UPT, UPT, UR6, 0x240, URZ ;  /* 0x0000024006099890 */ /* 0x000fe2000fffe0ff */
[----:B------:R-:W-:Y:S02]  /*6010*/  SEL R29, R29, RZ, P0 ;  /* 0x000000ff1d1d7207 */ /* 0x000fe40000000000 */
[----:B------:R-:W-:Y:S02]  /*6020*/  LOP3.LUT R28, R28, R3, RZ, 0x3c, !PT ;  /* 0x000000031c1c7212 */ /* 0x000fe400078e3cff */
[----:B------:R-:W-:Y:S01]  /*6030*/  IMAD.U32 R11, RZ, RZ, UR8 ;  /* 0x00000008ff0b7e24 */ /* 0x000fe2000f8e00ff */
[----:B------:R-:W-:Y:S01]  /*6040*/  @!P5 R2UR UR16, R10 ;  /* 0x000000000a10d2ca */ /* 0x000fe200000e0000 */
[----:B------:R-:W-:Y:S01]  /*6050*/  @!UP1 UIADD3 UR8, UPT, UPT, UR6, 0x400, URZ ;  /* 0x0000040006089890 */ /* 0x000fe2000fffe0ff */
[----:B------:R-:W-:Y:S02]  /*6060*/  VOTEU.ALL UP1, P5 ;  /* 0x0000000000ff7886 */ /* 0x000fe40002820000 */
[----:B------:R-:W-:Y:S11]  /*6070*/  @!P5 R2UR UR17, R11 ;  /* 0x000000000b11d2ca */ /* 0x000ff600000e0000 */
[----:B------:R-:W-:Y:S02]  /*6080*/  @!UPT UIADD3 URZ, UPT, UPT, URZ, URZ, URZ ;  /* 0x000000fffffff290 */ /* 0x000fe4000fffe0ff */
[----:B------:R2:W-:Y:S01]  /*6090*/  @!UP1 UTMALDG.3D [UR8], [UR16], desc[UR14] ;  /* 0x00000e08100095b4 */ /* 0x0005e20008011000 */
[----:B------:R2:W-:Y:S01]  /*60a0*/  @!P5 SYNCS.ARRIVE.TRANS64.RED.A0TR RZ, [UR6+0x240], R25 ;  /* 0x00024019ffffd9a7 */ /* 0x0005e20008300406 */
[----:B------:R-:W-:Y:S01]  /*60b0*/  UPLOP3.LUT UP1, UPT, UPT, UPT, UPT, 0x80, 0x8 ;  /* 0x000000000008789c */ /* 0x000fe20003f2f070 */
[----:B------:R-:W-:Y:S01]  /*60c0*/  SYNCS.ARRIVE.TRANS64.RED.A1T0 RZ, [UR37], RZ ;  /* 0x000000ffffff79a7 */ /* 0x000fe20008100425 */
[----:B------:R-:W-:Y:S09]  /*60d0*/  @P3 BRA `(.L_x_126) ;  /* 0xfffffff400b43947 */ /* 0x000ff2000383ffff */
[----:B------:R-:W-:Y:S07]  /*60e0*/  MOV R0, UR6 ;  /* 0x0000000600007c02 */ /* 0x000fee0008000f00 */
.L_x_127:
[----:B-1----:R-:W-:-:S04]  /*60f0*/  SHF.L.U32 R3, R30, 0x1f, RZ ;  /* 0x0000001f1e037819 */ /* 0x002fc800000006ff */
[----:B------:R1:W3:Y:S03]  /*6100*/  SYNCS.PHASECHK.TRANS64.TRYWAIT P0, [R0+URZ+0x248], R3 ;  /* 0x00024803000075a7 */ /* 0x0002e600080011ff */
[----:B---3--:R-:W-:Y:S05]  /*6110*/  @!P0 NANOSLEEP.SYNCS 0x989680 ;  /* 0x009896800000895d */ /* 0x008fea0003900000 */
[----:B------:R-:W3:Y:S02]  /*6120*/  @!P0 SYNCS.PHASECHK.TRANS64 P0, [R0+URZ+0x248], R3 ;  /* 0x00024803000085a7 */ /* 0x000ee400080010ff */
[----:B--23--:R-:W-:Y:S05]  /*6130*/  @P0 EXIT ;  /* 0x000000000000094d */ /* 0x00cfea0003800000 */
[----:B------:R-:W-:Y:S05]  /*6140*/  BRA `(.L_x_127) ;  /* 0xfffffffc00e87947 */ /* 0x000fea000383ffff */
.L_x_118:
[----:B------:R-:W-:-:S06]  /*6150*/  UISETP.GE.AND UP1, UPT, UR10, 0x4, UPT ;  /* 0x000000040a00788c */ /* 0x000fcc000bf26270 */
[----:B------:R-:W-:-:S13]  /*6160*/  PLOP3.LUT P0, PT, PT, PT, UP1, 0x80, 0x8 ;  /* 0x000000000008781c */ /* 0x000fda0003f0f018 */
[----:B------:R-:W-:Y:S05]  /*6170*/  @!P0 EXIT ;  /* 0x000000000000894d */ /* 0x000fea0003800000 */
[----:B------:R-:W-:Y:S01]  /*6180*/  BAR.SYNC.DEFER_BLOCKING 0x6, 0xa0 ;  /* 0x0182800000007b1d */ /* 0x000fe20000010000 */
[C---:B------:R-:W-:Y:S01]  /*6190*/  IMAD.SHL.U32 R4, R103.reuse, 0x40, RZ ;  /* 0x0000004067047824 */ /* 0x040fe200078e00ff */
[----:B------:R-:W-:Y:S01]  /*61a0*/  SHF.R.U32.HI R3, RZ, 0x1, R103 ;  /* 0x00000001ff037819 */ /* 0x000fe20000011667 */
[----:B------:R-:W-:Y:S01]  /*61b0*/  IMAD.SHL.U32 R105, R106, 0x800, RZ ;  /* 0x000008006a697824 */ /* 0x000fe200078e00ff */
[----:B------:R-:W-:Y:S01]  /*61c0*/  CS2R R108, SRZ ;  /* 0x00000000006c7805 */ /* 0x000fe2000001ff00 */
[C---:B------:R-:W-:Y:S01]  /*61d0*/  IMAD.U32 R47, R103.reuse, 0x10000, RZ ;  /* 0x00010000672f7824 */ /* 0x040fe200078e00ff */
[----:B------:R-:W-:Y:S01]  /*61e0*/  UMOV UR43, 0x400 ;  /* 0x00000400002b7882 */ /* 0x000fe20000000000 */
[C---:B------:R-:W-:Y:S01]  /*61f0*/  LOP3.LUT R2, R4.reuse, 0x180, RZ, 0xc0, !PT ;  /* 0x0000018004027812 */ /* 0x040fe200078ec0ff */
[----:B------:R-:W-:Y:S01]  /*6200*/  ULEA UR43, UR37, UR43, 0x18 ;  /* 0x0000002b252b7291 */ /* 0x000fe2000f8ec0ff */
[----:B------:R-:W1:Y:S01]  /*6210*/  LDC R101, c[0x0][0x370] ;  /* 0x0000dc00ff657b82 */ /* 0x000e620000000800 */
[----:B------:R-:W-:Y:S01]  /*6220*/  LOP3.LUT R4, R4, 0x640, RZ, 0xc0, !PT ;  /* 0x0000064004047812 */ /* 0x000fe200078ec0ff */
[----:B------:R-:W-:Y:S01]  /*6230*/  IMAD.MOV.U32 R44, RZ, RZ, RZ ;  /* 0x000000ffff2c7224 */ /* 0x000fe200078e00ff */
[----:B------:R-:W-:Y:S01]  /*6240*/  LOP3.LUT R3, R2, 0x20, R3, 0xf8, !PT ;  /* 0x0000002002037812 */ /* 0x000fe200078ef803 */
[----:B------:R-:W-:Y:S01]  /*6250*/  IMAD.SHL.U32 R2, R103, 0x8, RZ ;  /* 0x0000000867027824 */ /* 0x000fe200078e00ff */
[----:B------:R-:W-:Y:S01]  /*6260*/  LOP3.LUT R105, R4, 0x800, R105, 0xf8, !PT ;  /* 0x0000080004697812 */ /* 0x000fe200078ef869 */
[----:B------:R-:W-:Y:S01]  /*6270*/  UIADD3 UR4, UPT, UPT, UR43, 0x1400, URZ ;  /* 0x000014002b047890 */ /* 0x000fe2000fffe0ff */
[----:B------:R-:W-:Y:S01]  /*6280*/  IMAD.MOV.U32 R110, RZ, RZ, RZ ;  /* 0x000000ffff6e7224 */ /* 0x000fe200078e00ff */
[----:B------:R-:W2:Y:S01]  /*6290*/  LDC R42, c[0x0][0xb0c] ;  /* 0x0002c300ff2a7b82 */ /* 0x000ea20000000800 */
[----:B------:R-:W-:Y:S01]  /*62a0*/  LOP3.LUT R4, R3, 0x30, R2, 0x78, !PT ;  /* 0x0000003003047812 */ /* 0x000fe200078e7802 */
[----:B------:R-:W-:Y:S01]  /*62b0*/  IMAD.SHL.U32 R2, R106, 0x200000, RZ ;  /* 0x002000006a027824 */ /* 0x000fe200078e00ff */
[----:B------:R-:W3:Y:S01]  /*62c0*/  LDCU.64 UR46, c[0x0][0x348] ;  /* 0x00006900ff2e77ac */ /* 0x000ee20008000a00 */
[----:B------:R-:W-:Y:S01]  /*62d0*/  IMAD.SHL.U32 R3, R103, 0x10, RZ ;  /* 0x0000001067037824 */ /* 0x000fe200078e00ff */
[----:B------:R-:W-:Y:S01]  /*62e0*/  LOP3.LUT R105, R105, R4, RZ, 0xfc, !PT ;  /* 0x0000000469697212 */ /* 0x000fe200078efcff */
[----:B------:R-:W-:Y:S01]  /*62f0*/  IMAD.MOV.U32 R114, RZ, RZ, RZ ;  /* 0x000000ffff727224 */ /* 0x000fe200078e00ff */
[----:B------:R-:W4:Y:S01]  /*6300*/  LDS R0, [UR43+0x310] ;  /* 0x0003102bff007984 */ /* 0x000f220008000800 */
[----:B------:R-:W1:Y:S01]  /*6310*/  LDC R100, c[0x0][0xb20] ;  /* 0x0002c800ff647b82 */ /* 0x000e620000000800 */
[----:B------:R-:W-:Y:S01]  /*6320*/  LOP3.LUT R2, R2, 0x200000, RZ, 0xc0, !PT ;  /* 0x0020000002027812 */ /* 0x000fe200078ec0ff */
[----:B------:R-:W-:Y:S01]  /*6330*/  VIADD R104, R105, UR43 ;  /* 0x0000002b69687c36 */ /* 0x000fe20008000000 */
[----:B------:R-:W-:Y:S01]  /*6340*/  LOP3.LUT R3, R3, 0x20, RZ, 0xc0, !PT ;  /* 0x0000002003037812 */ /* 0x000fe200078ec0ff */
[----:B------:R-:W-:Y:S01]  /*6350*/  IMAD.U32 R111, RZ, RZ, UR4 ;  /* 0x00000004ff6f7e24 */ /* 0x000fe2000f8e00ff */
[----:B------:R-:W-:Y:S01]  /*6360*/  LOP3.LUT R47, R2, 0x400000, R47, 0xf8, !PT ;  /* 0x00400000022f7812 */ /* 0x000fe200078ef82f */
[----:B------:R-:W1:Y:S01]  /*6370*/  LDCU.64 UR38, c[0x0][0x888] ;  /* 0x00011100ff2677ac */ /* 0x000e620008000a00 */
[----:B------:R-:W-:Y:S01]  /*6380*/  IADD3 R104, PT, PT, -R3, 0x400, R104 ;  /* 0x0000040003687810 */ /* 0x000fe20007ffe168 */
[----:B------:R-:W1:Y:S01]  /*6390*/  LDC R41, c[0x0][0xb30] ;  /* 0x0002cc00ff297b82 */ /* 0x000e620000000800 */
[----:B------:R-:W-:-:S07]  /*63a0*/  UIADD3 UR42, UPT, UPT, UR43, 0x400, URZ ;  /* 0x000004002b2a7890 */ /* 0x000fce000fffe0ff */
[----:B------:R-:W1:Y:S08]  /*63b0*/  LDC.64 R90, c[0x0][0xb10] ;  /* 0x0002c400ff5a7b82 */ /* 0x000e700000000a00 */
[----:B------:R-:W1:Y:S08]  /*63c0*/  LDC.64 R38, c[0x0][0xb18] ;  /* 0x0002c600ff267b82 */ /* 0x000e700000000a00 */
[----:B------:R-:W1:Y:S01]  /*63d0*/  LDC.64 R86, c[0x0][0x888] ;  /* 0x00022200ff567b82 */ /* 0x000e620000000a00 */
[----:B----4-:R-:W-:-:S07]  /*63e0*/  IMAD.IADD R47, R0, 0x1, R47 ;  /* 0x00000001002f7824 */ /* 0x010fce00078e022f */
[----:B------:R-:W4:Y:S08]  /*63f0*/  LDC.64 R36, c[0x0][0xb28] ;  /* 0x0002ca00ff247b82 */ /* 0x000f300000000a00 */
[----:B------:R-:W1:Y:S08]  /*6400*/  LDC.64 R88, c[0x0][0x890] ;  /* 0x00022400ff587b82 */ /* 0x000e700000000a00 */
[----:B------:R-:W1:Y:S08]  /*6410*/  LDC.64 R84, c[0x0][0x8b0] ;  /* 0x00022c00ff547b82 */ /* 0x000e700000000a00 */
[----:B------:R-:W1:Y:S08]  /*6420*/  LDC.64 R82, c[0x0][0x8a8] ;  /* 0x00022a00ff527b82 */ /* 0x000e700000000a00 */
[----:B--23--:R-:W1:Y:S02]  /*6430*/  LDC R102, c[0x0][0x374] ;  /* 0x0000dd00ff667b82 */ /* 0x00ce640000000800 */
.L_x_145:
[C---:B------:R-:W-:Y:S02]  /*6440*/  LEA R0, R114.reuse, UR43, 0x3 ;  /* 0x0000002b72007c11 */ /* 0x040fe4000f8e18ff */
[----:B------:R-:W-:Y:S02]  /*6450*/  SHF.L.U32 R3, R109, 0x1f, RZ ;  /* 0x0000001f6d037819 */ /* 0x000fe400000006ff */
[----:B------:R-:W-:Y:S02]  /*6460*/  LEA R16, R114, UR43, 0x4 ;  /* 0x0000002b72107c11 */ /* 0x000fe4000f8e20ff */
[----:B--2---:R-:W2:Y:S02]  /*6470*/  SYNCS.PHASECHK.TRANS64.TRYWAIT P0, [R0+URZ+0x260], R3 ;  /* 0x00026003000075a7 */ /* 0x004ea400080011ff */
[----:B--23--:R-:W-:Y:S05]  /*6480*/  @!P0 BRA `(.L_x_128) ;  /* 0x0000002c00808947 */ /* 0x00cfea0003800000 */
.L_x_244:
[----:B------:R-:W3:Y:S01]  /*6490*/  LDC.64 R12, c[0x0][0xb10] ;  /* 0x0002c400ff0c7b82 */ /* 0x000ee20000000a00 */
[----:B------:R-:W4:Y:S01]  /*64a0*/  LDS.128 R16, [R16+0x2f0] ;  /* 0x0002f00010107984 */ /* 0x000f220000000c00 */
[----:B-1----:R-:W-:Y:S01]  /*64b0*/  ISETP.NE.AND P1, PT, R41, 0x1, PT ;  /* 0x000000012900780c */ /* 0x002fe20003f25270 */
[----:B--2---:R-:W-:Y:S01]  /*64c0*/  VIADD R0, R0, 0x270 ;  /* 0x0000027000007836 */ /* 0x004fe20000000000 */
[----:B------:R-:W-:Y:S04]  /*64d0*/  ISETP.GE.AND P0, PT, R40, 0x1, PT ;  /* 0x000000012800780c */ /* 0x000fe80003f06270 */
[----:B------:R-:W1:Y:S01]  /*64e0*/  LDC.64 R10, c[0x0][0xb18] ;  /* 0x0002c600ff0a7b82 */ /* 0x000e620000000a00 */
[----:B------:R-:W-:Y:S01]  /*64f0*/  PRMT R0, RZ, 0x654, R0 ;  /* 0x00000654ff007816 */ /* 0x000fe20000000000 */
[----:B------:R-:W-:Y:S01]  /*6500*/  @!PT LDS RZ, [RZ] ;  /* 0x00000000fffff984 */ /* 0x000fe20000000800 */
[----:B------:R-:W-:Y:S01]  /*6510*/  @!PT LDS RZ, [RZ] ;  /* 0x00000000fffff984 */ /* 0x000fe20000000800 */
[----:B------:R-:W-:Y:S01]  /*6520*/  @!PT LDS RZ, [RZ] ;  /* 0x00000000fffff984 */ /* 0x000fe20000000800 */
[----:B------:R-:W-:Y:S01]  /*6530*/  @!PT LDS RZ, [RZ] ;  /* 0x00000000fffff984 */ /* 0x000fe20000000800 */
[----:B------:R2:W-:Y:S06]  /*6540*/  MEMBAR.ALL.CTA ;  /* 0x0000000000007992 */ /* 0x0005ec0000008000 */
[----:B--2---:R-:W2:Y:S01]  /*6550*/  FENCE.VIEW.ASYNC.S ;  /* 0x00000000000073c6 */ /* 0x004ea20000000000 */
[----:B------:R-:W1:Y:S08]  /*6560*/  @!P1 LDC R14, c[0x0][0xb20] ;  /* 0x0002c800ff0e9b82 */ /* 0x000e700000000800 */
[----:B------:R-:W1:Y:S01]  /*6570*/  @!P1 LDC R9, c[0x0][0xb0c] ;  /* 0x0002c300ff099b82 */ /* 0x000e620000000800 */
[----:B--2---:R2:W-:Y:S01]  /*6580*/  SYNCS.ARRIVE.TRANS64.RED.A1T0 RZ, [R0+URZ], RZ ;  /* 0x000000ff00ff79a7 */ /* 0x0045e200081004ff */
[----:B----4-:R-:W-:Y:S04]  /*6590*/  LOP3.LUT P4, RZ, R18, 0x1, RZ, 0xc0, !PT ;  /* 0x0000000112ff7812 */ /* 0x010fe8000788c0ff */
[----:B------:R-:W-:Y:S09]  /*65a0*/  P2R R112, PR, RZ, 0x10 ;  /* 0x00000010ff707803 */ /* 0x000ff20000000000 */
[----:B------:R-:W-:Y:S02]  /*65b0*/  @P4 MOV R45, R16 ;  /* 0x00000010002d4202 */ /* 0x000fe40000000f00 */
[----:B------:R-:W-:Y:S01]  /*65c0*/  @P4 LOP3.LUT R43, R17, 0xffff, RZ, 0xc0, !PT ;  /* 0x0000ffff112b4812 */ /* 0x000fe200078ec0ff */
[----:B--23--:R-:W-:Y:S06]  /*65d0*/  @!P0 BRA `(.L_x_129) ;  /* 0x0000000000a48947 */ /* 0x00cfec0003800000 */
[----:B------:R-:W-:Y:S01]  /*65e0*/  IMAD.HI.U32 R21, R102, R39, RZ ;  /* 0x0000002766157227 */ /* 0x000fe200078e00ff */
[----:B------:R-:W-:Y:S02]  /*65f0*/  ISETP.NE.AND P0, PT, R38, 0x1, PT ;  /* 0x000000012600780c */ /* 0x000fe40003f05270 */
[----:B------:R-:W-:Y:S01]  /*6600*/  ISETP.NE.AND P2, PT, R40, 0x1, PT ;  /* 0x000000012800780c */ /* 0x000fe20003f45270 */
[----:B------:R-:W-:Y:S01]  /*6610*/  IMAD.HI.U32 R20, R101, R90, RZ ;  /* 0x0000005a65147227 */ /* 0x000fe200078e00ff */
[----:B------:R-:W-:Y:S02]  /*6620*/  SHF.R.U32.HI R21, RZ, R100, R21 ;  /* 0x00000064ff157219 */ /* 0x000fe40000011615 */
[----:B------:R-:W-:Y:S01]  /*6630*/  ISETP.NE.AND P3, PT, R42, 0x1, PT ;  /* 0x000000012a00780c */ /* 0x000fe20003f65270 */
[----:B------:R-:W-:Y:S01]  /*6640*/  IMAD.HI.U32 R24, R45, R90, RZ ;  /* 0x0000005a2d187227 */ /* 0x000fe200078e00ff */
[----:B------:R-:W-:Y:S02]  /*6650*/  SHF.R.U32.HI R20, RZ, R91, R20 ;  /* 0x0000005bff147219 */ /* 0x000fe40000011614 */
[----:B------:R-:W-:Y:S01]  /*6660*/  SEL R3, R102, R21, !P0 ;  /* 0x0000001566037207 */ /* 0x000fe20004000000 */
[----:B------:R-:W-:Y:S01]  /*6670*/  IMAD.HI.U32 R21, R43, R39, RZ ;  /* 0x000000272b157227 */ /* 0x000fe200078e00ff */
[----:B------:R-:W-:Y:S02]  /*6680*/  SEL R7, R101, R20, !P3 ;  /* 0x0000001465077207 */ /* 0x000fe40005800000 */
[----:B------:R-:W-:Y:S01]  /*6690*/  SHF.R.U32.HI R24, RZ, R91, R24 ;  /* 0x0000005bff187219 */ /* 0x000fe20000011618 */
[-C--:B------:R-:W-:Y:S04]  /*66a0*/  IMAD.HI.U32 R20, R3, R36.reuse, RZ ;  /* 0x0000002403147227 */ /* 0x080fe800078e00ff */
[----:B------:R-:W-:Y:S01]  /*66b0*/  IMAD.HI.U32 R22, R7, R36, RZ ;  /* 0x0000002407167227 */ /* 0x000fe200078e00ff */
[-C--:B------:R-:W-:Y:S02]  /*66c0*/  @P2 SHF.R.U32.HI R3, RZ, R37.reuse, R20 ;  /* 0x00000025ff032219 */ /* 0x080fe40000011614 */
[----:B------:R-:W-:Y:S02]  /*66d0*/  SHF.R.U32.HI R20, RZ, R100, R21 ;  /* 0x00000064ff147219 */ /* 0x000fe40000011615 */
[----:B------:R-:W-:Y:S01]  /*66e0*/  @P2 SHF.R.U32.HI R7, RZ, R37, R22 ;  /* 0x00000025ff072219 */ /* 0x000fe20000011616 */
[C---:B------:R-:W-:Y:S01]  /*66f0*/  IMAD R2, R40.reuse, R3, RZ ;  /* 0x0000000328027224 */ /* 0x040fe200078e02ff */
[----:B------:R-:W-:Y:S02]  /*6700*/  SEL R5, R43, R20, !P0 ;  /* 0x000000142b057207 */ /* 0x000fe40004000000 */
[----:B------:R-:W-:Y:S01]  /*6710*/  SEL R3, R45, R24, !P3 ;  /* 0x000000182d037207 */ /* 0x000fe20005800000 */
[----:B------:R-:W-:Y:S01]  /*6720*/  IMAD R4, R40, R7, RZ ;  /* 0x0000000728047224 */ /* 0x000fe200078e02ff */
[C---:B------:R-:W-:Y:S01]  /*6730*/  ISETP.GE.AND P0, PT, R5.reuse, R2, PT ;  /* 0x000000020500720c */ /* 0x040fe20003f06270 */
[----:B------:R-:W-:Y:S03]  /*6740*/  IMAD.HI.U32 R6, R5, R36, RZ ;  /* 0x0000002405067227 */ /* 0x000fe600078e00ff */
[----:B------:R-:W-:Y:S01]  /*6750*/  ISETP.GE.OR P0, PT, R3, R4, P0 ;  /* 0x000000040300720c */ /* 0x000fe20000706670 */
[----:B------:R-:W-:Y:S01]  /*6760*/  IMAD.MOV R4, RZ, RZ, -R3 ;  /* 0x000000ffff047224 */ /* 0x000fe200078e0a03 */
[-C--:B------:R-:W-:Y:S03]  /*6770*/  SHF.R.U32.HI R6, RZ, R37.reuse, R6 ;  /* 0x00000025ff067219 */ /* 0x080fe60000011606 */
[----:B------:R-:W-:Y:S01]  /*6780*/  IMAD R45, R42, R4, R45 ;  /* 0x000000042a2d7224 */ /* 0x000fe200078e022d */
[----:B------:R-:W-:Y:S05]  /*6790*/  SEL R15, R5, R6, !P2 ;  /* 0x00000006050f7207 */ /* 0x000fea0005000000 */
[----:B------:R-:W-:Y:S02]  /*67a0*/  IMAD.MOV R6, RZ, RZ, -R15 ;  /* 0x000000ffff067224 */ /* 0x000fe400078e0a0f */
[C---:B------:R-:W-:Y:S04]  /*67b0*/  @!P0 IMAD.HI.U32 R2, R3.reuse, R36, RZ ;  /* 0x0000002403028227 */ /* 0x040fe800078e00ff */
[----:B------:R-:W-:Y:S01]  /*67c0*/  IMAD R6, R40, R6, R5 ;  /* 0x0000000628067224 */ /* 0x000fe200078e0205 */
[----:B------:R-:W-:Y:S04]  /*67d0*/  @!P0 SHF.R.U32.HI R2, RZ, R37, R2 ;  /* 0x00000025ff028219 */ /* 0x000fe80000011602 */
[----:B------:R-:W-:Y:S02]  /*67e0*/  @!P0 SEL R0, R3, R2, !P2 ;  /* 0x0000000203008207 */ /* 0x000fe40005000000 */
[----:B------:R-:W-:Y:S02]  /*67f0*/  IADD3 R2, PT, PT, -R5, RZ, RZ ;  /* 0x000000ff05027210 */ /* 0x000fe40007ffe1ff */
[----:B------:R-:W-:Y:S01]  /*6800*/  @!P0 IADD3 R8, PT, PT, R15, -R0, RZ ;  /* 0x800000000f088210 */ /* 0x000fe20007ffe0ff */
[----:B------:R-:W-:Y:S02]  /*6810*/  @!P0 IMAD R0, R7, R6, R0 ;  /* 0x0000000607008224 */ /* 0x000fe400078e0200 */
[----:B------:R-:W-:Y:S02]  /*6820*/  IMAD R43, R38, R2, R43 ;  /* 0x00000002262b7224 */ /* 0x000fe400078e022b */
[----:B------:R-:W-:Y:S02]  /*6830*/  @!P0 IMAD R5, R8, R40, R3 ;  /* 0x0000002808058224 */ /* 0x000fe400078e0203 */
[----:B------:R-:W-:Y:S04]  /*6840*/  @!P0 IMAD.MOV.U32 R3, RZ, RZ, R0 ;  /* 0x000000ffff038224 */ /* 0x000fe800078e0000 */
[----:B------:R-:W-:Y:S02]  /*6850*/  IMAD R45, R3, R42, R45 ;  /* 0x0000002a032d7224 */ /* 0x000fe400078e022d */
[----:B------:R-:W-:Y:S07]  /*6860*/  IMAD R43, R5, R38, R43 ;  /* 0x00000026052b7224 */ /* 0x000fee00078e022b */
.L_x_129:
[----:B------:R-:W-:Y:S01]  /*6870*/  @!P1 IMAD.HI.U32 R0, R45, R12, RZ ;  /* 0x0000000c2d009227 */ /* 0x000fe200078e00ff */
[----:B-1----:R-:W-:Y:S01]  /*6880*/  @!P1 ISETP.NE.AND P0, PT, R10, 0x1, PT ;  /* 0x000000010a00980c */ /* 0x002fe20003f05270 */
[----:B------:R-:W-:Y:S01]  /*6890*/  ULOP3.LUT UP0, URZ, UR42, 0x1b0, URZ, 0xc0, !UPT ;  /* 0x000001b02aff7892 */ /* 0x000fe2000f80c0ff */
[----:B------:R-:W-:Y:S01]  /*68a0*/  @!P1 ISETP.NE.AND P2, PT, R9, 0x1, PT ;  /* 0x000000010900980c */ /* 0x000fe20003f45270 */
[----:B------:R-:W-:Y:S01]  /*68b0*/  @!P1 IMAD.HI.U32 R3, R43, R11, RZ ;  /* 0x0000000b2b039227 */ /* 0x000fe200078e00ff */
[----:B------:R-:W-:Y:S02]  /*68c0*/  @!P1 SHF.R.U32.HI R0, RZ, R13, R0 ;  /* 0x0000000dff009219 */ /* 0x000fe40000011600 */
[----:B------:R-:W-:Y:S01]  /*68d0*/  @P4 SHF.R.U32.HI R107, RZ, 0x10, R17 ;  /* 0x00000010ff6b4819 */ /* 0x000fe20000011611 */
[----:B------:R-:W-:Y:S01]  /*68e0*/  VIADD R114, R114, 0x1 ;  /* 0x0000000172727836 */ /* 0x000fe20000000000 */
[----:B------:R-:W-:Y:S02]  /*68f0*/  @!P1 SHF.R.U32.HI R2, RZ, R14, R3 ;  /* 0x0000000eff029219 */ /* 0x000fe40000011603 */
[----:B------:R-:W-:Y:S02]  /*6900*/  @!P1 SEL R3, R45, R0, !P2 ;  /* 0x000000002d039207 */ /* 0x000fe40005000000 */
[----:B------:R-:W-:Y:S05]  /*6910*/  @!P1 SEL R2, R43, R2, !P0 ;  /* 0x000000022b029207 */ /* 0x000fea0004000000 */
[----:B------:R-:W-:Y:S02]  /*6920*/  @!P1 IMAD.IADD R0, R2, 0x1, -R3 ;  /* 0x0000000102009824 */ /* 0x000fe400078e0a03 */
[----:B------:R-:W-:Y:S02]  /*6930*/  @!P1 IMAD.IADD R2, R3, 0x1, -R2 ;  /* 0x0000000103029824 */ /* 0x000fe400078e0a02 */
[----:B------:R-:W-:Y:S02]  /*6940*/  @!P1 IMAD R45, R0, R9, R45 ;  /* 0x00000009002d9224 */ /* 0x000fe400078e022d */
[----:B------:R-:W-:Y:S01]  /*6950*/  @!P1 IMAD R43, R2, R10, R43 ;  /* 0x0000000a022b9224 */ /* 0x000fe200078e022b */
[----:B------:R-:W-:Y:S06]  /*6960*/  BRA.U !UP0, `(.L_x_130) ;  /* 0x0000000108407547 */ /* 0x000fec000b800000 */
[----:B------:R-:W1:Y:S01]  /*6970*/  LDCU.64 UR8, c[0x4][0x80] ;  /* 0x01001000ff0877ac */ /* 0x000e620008000a00 */
[----:B------:R-:W-:Y:S01]  /*6980*/  MOV R3, 0x0 ;  /* 0x0000000000037802 */ /* 0x000fe20000000f00 */
[----:B------:R-:W-:Y:S02]  /*6990*/  HFMA2 R12, -RZ, RZ, 0, 5.9604644775390625e-08 ;  /* 0x00000001ff0c7431 */ /* 0x000fe400000001ff */
[----:B------:R-:W-:Y:S02]  /*69a0*/  IMAD.MOV.U32 R8, RZ, RZ, 0x70 ;  /* 0x00000070ff087424 */ /* 0x000fe400078e00ff */
[----:B------:R-:W-:Y:S01]  /*69b0*/  IMAD.MOV.U32 R13, RZ, RZ, RZ ;  /* 0x000000ffff0d7224 */ /* 0x000fe200078e00ff */
[----:B------:R-:W2:Y:S01]  /*69c0*/  LDCU.64 UR6, c[0x4][0x88] ;  /* 0x01001100ff0677ac */ /* 0x000ea20008000a00 */
[----:B------:R-:W3:Y:S01]  /*69d0*/  LDC.64 R2, c[0x4][R3] ;  /* 0x0100000003027b82 */ /* 0x000ee20000000a00 */
[----:B------:R-:W4:Y:S01]  /*69e0*/  LDCU.64 UR4, c[0x4][0x8] ;  /* 0x01000100ff0477ac */ /* 0x000f220008000a00 */
[----:B-1----:R-:W-:Y:S01]  /*69f0*/  MOV R5, UR9 ;  /* 0x0000000900057c02 */ /* 0x002fe20008000f00 */
[----:B------:R-:W-:Y:S01]  /*6a00*/  IMAD.U32 R4, RZ, RZ, UR8 ;  /* 0x00000008ff047e24 */ /* 0x000fe2000f8e00ff */
[----:B--2---:R-:W-:Y:S01]  /*6a10*/  MOV R7, UR7 ;  /* 0x0000000700077c02 */ /* 0x004fe20008000f00 */
[----:B------:R-:W-:Y:S01]  /*6a20*/  IMAD.U32 R6, RZ, RZ, UR6 ;  /* 0x00000006ff067e24 */ /* 0x000fe2000f8e00ff */
[----:B----4-:R-:W-:Y:S01]  /*6a30*/  MOV R11, UR5 ;  /* 0x00000005000b7c02 */ /* 0x010fe20008000f00 */
[----:B------:R-:W-:Y:S02]  /*6a40*/  IMAD.U32 R10, RZ, RZ, UR4 ;  /* 0x00000004ff0a7e24 */ /* 0x000fe4000f8e00ff */
[----:B------:R-:W-:Y:S07]  /*6a50*/  LEPC R20, `(.L_x_130) ;  /* 0x000000001014794e */ /* 0x000fee0000000000 */
[----:B---3-5:R-:W-:Y:S05]  /*6a60*/  CALL.ABS.NOINC R2 ;  /* 0x0000000002007343 */ /* 0x028fea0003c00000 */
.L_x_130:
[----:B------:R-:W-:Y:S01]  /*6a70*/  LOP3.LUT P0, RZ, R111, 0x1b0, RZ, 0xc0, !PT ;  /* 0x000001b06fff7812 */ /* 0x000fe2000780c0ff */
[----:B------:R-:W-:Y:S11]  /*6a80*/  BSSY.RECONVERGENT B6, `(.L_x_131) ;  /* 0x0000013000067945 */ /* 0x000ff60003800200 */
[----:B------:R-:W-:Y:S01]  /*6a90*/  @!UPT UIADD3 URZ, UPT, UPT, URZ, URZ, URZ ;  /* 0x000000fffffff290 */ /* 0x000fe2000fffe0ff */
[----:B------:R-:W-:Y:S05]  /*6aa0*/  @!P0 BRA `(.L_x_132) ;  /* 0x0000000000408947 */ /* 0x000fea0003800000 */
        /* <DEDUP_REMOVED lines=16> */
.L_x_132:
[----:B------:R-:W-:Y:S05]  /*6bb0*/  BSYNC.RECONVERGENT B6 ;  /* 0x0000000000067941 */ /* 0x000fea0003800200 */
.L_x_131:
[----:B------:R-:W-:Y:S01]  /*6bc0*/  ISETP.NE.U32.AND P3, PT, R88, RZ, PT ;  /* 0x000000ff5800720c */ /* 0x000fe20003f65070 */
[----:B------:R-:W-:Y:S01]  /*6bd0*/  UISETP.NE.AND UP1, UPT, UR44, URZ, UPT ;  /* 0x000000ff2c00728c */ /* 0x000fe2000bf25270 */
[----:B------:R-:W-:Y:S02]  /*6be0*/  ISETP.NE.U32.AND P4, PT, R84, RZ, PT ;  /* 0x000000ff5400720c */ /* 0x000fe40003f85070 */
[----:B------:R-:W-:Y:S02]  /*6bf0*/  ISETP.NE.AND.EX P3, PT, R89, RZ, PT, P3 ;  /* 0x000000ff5900720c */ /* 0x000fe40003f65330 */
[----:B------:R-:W-:Y:S02]  /*6c00*/  PLOP3.LUT P1, PT, PT, PT, PT, 0x8, 0x80 ;  /* 0x000000000080781c */ /* 0x000fe40003f2e170 */
[----:B------:R-:W-:Y:S02]  /*6c10*/  PLOP3.LUT P0, PT, PT, PT, UP1, 0x80, 0x8 ;  /* 0x000000000008781c */ /* 0x000fe40003f0f018 */
[----:B------:R-:W-:Y:S02]  /*6c20*/  ISETP.NE.AND.EX P4, PT, R85, RZ, PT, P4 ;  /* 0x000000ff5500720c */ /* 0x000fe40003f85340 */
[----:B------:R-:W1:Y:S09]  /*6c30*/  @UP1 LDCU.64 UR4, c[0x0][0x888] ;  /* 0x00011100ff0417ac */ /* 0x000e720008000a00 */
[----:B------:R-:W-:Y:S01]  /*6c40*/  @P0 PLOP3.LUT P1, PT, P3, PT, PT, 0x80, 0x8 ;  /* 0x000000000008081c */ /* 0x000fe20001f2f070 */
[----:B-1----:R-:W-:Y:S04]  /*6c50*/  @UP1 UISETP.NE.U32.AND UP0, UPT, UR4, URZ, UPT ;  /* 0x000000ff0400128c */ /* 0x002fe8000bf05070 */
[----:B------:R-:W-:Y:S04]  /*6c60*/  @UP1 UISETP.NE.AND.EX UP0, UPT, UR5, URZ, UPT, UP0 ;  /* 0x000000ff0500128c */ /* 0x000fe8000bf05300 */
[----:B------:R-:W-:Y:S01]  /*6c70*/  @UP1 USEL UR4, URZ, 0xffffffff, UP0 ;  /* 0xffffffffff041887 */ /* 0x000fe20008000000 */
[----:B------:R-:W-:Y:S11]  /*6c80*/  @!P3 BRA `(.L_x_133) ;  /* 0x00000000002cb947 */ /* 0x000ff60003800000 */
[----:B------:R-:W-:Y:S01]  /*6c90*/  ISETP.NE.U32.AND P2, PT, R86, RZ, PT ;  /* 0x000000ff5600720c */ /* 0x000fe20003f45070 */
[----:B------:R-:W-:Y:S03]  /*6ca0*/  IMAD.MOV.U32 R95, RZ, RZ, 0x1 ;  /* 0x00000001ff5f7424 */ /* 0x000fe600078e00ff */
[----:B------:R-:W-:Y:S11]  /*6cb0*/  ISETP.NE.AND.EX P2, PT, R87, RZ, PT, P2 ;  /* 0x000000ff5700720c */ /* 0x000ff60003f45320 */
[----:B------:R-:W-:Y:S02]  /*6cc0*/  @!UPT UIADD3 URZ, UPT, UPT, URZ, URZ, URZ ;  /* 0x000000fffffff290 */ /* 0x000fe4000fffe0ff */
[----:B------:R-:W1:Y:S01]  /*6cd0*/  @P2 LDC.64 R2, c[0x0][0x888] ;  /* 0x00022200ff022b82 */ /* 0x000e620000000a00 */
[----:B------:R-:W-:Y:S04]  /*6ce0*/  @P2 IMAD R0, R88, UR36, RZ ;  /* 0x0000002458002c24 */ /* 0x000fe8000f8e02ff */
[----:B-1----:R-:W-:Y:S04]  /*6cf0*/  @P2 IMAD.WIDE R2, R0, 0x4, R2 ;  /* 0x0000000400022825 */ /* 0x002fe800078e0202 */
[----:B------:R-:W-:Y:S01]  /*6d00*/  HFMA2 R0, -RZ, RZ, 0, 5.9604644775390625e-08 ;  /* 0x00000001ff007431 */ /* 0x000fe200000001ff */
[----:B-----5:R1:W5:Y:S04]  /*6d10*/  @P2 LDG.E R49, desc[UR40][R2.64] ;  /* 0x0000002802312981 */ /* 0x020368000c1e1900 */
[----:B------:R-:W-:Y:S01]  /*6d20*/  @!P2 PRMT R95, R0, 0x7610, R95 ;  /* 0x00007610005fa816 */ /* 0x000fe2000000005f */
[----:B-1----:R-:W2:Y:S06]  /*6d30*/  @!P2 LDC R49, c[0x0][0x880] ;  /* 0x00022000ff31ab82 */ /* 0x002eac0000000800 */
.L_x_133:
[----:B------:R-:W-:Y:S05]  /*6d40*/  @!P4 BRA `(.L_x_134) ;  /* 0x000000000020c947 */ /* 0x000fea0003800000 */
[----:B------:R-:W-:Y:S04]  /*6d50*/  ISETP.NE.U32.AND P2, PT, R82, RZ, PT ;  /* 0x000000ff5200720c */ /* 0x000fe80003f45070 */
[----:B------:R-:W-:Y:S11]  /*6d60*/  ISETP.NE.AND.EX P2, PT, R83, RZ, PT, P2 ;  /* 0x000000ff5300720c */ /* 0x000ff60003f45320 */
[----:B------:R-:W-:Y:S02]  /*6d70*/  @!UPT UIADD3 URZ, UPT, UPT, URZ, URZ, URZ ;  /* 0x000000fffffff290 */ /* 0x000fe4000fffe0ff */
[----:B------:R-:W1:Y:S01]  /*6d80*/  @P2 LDC.64 R2, c[0x0][0x8a8] ;  /* 0x00022a00ff022b82 */ /* 0x000e620000000a00 */
[----:B------:R-:W-:Y:S04]  /*6d90*/  @P2 IMAD R0, R84, UR36, RZ ;  /* 0x0000002454002c24 */ /* 0x000fe8000f8e02ff */
[----:B-1----:R-:W-:Y:S05]  /*6da0*/  @P2 IMAD.WIDE R2, R0, 0x4, R2 ;  /* 0x0000000400022825 */ /* 0x002fea00078e0202 */
[----:B-----5:R1:W5:Y:S02]  /*6db0*/  @P2 LDG.E R46, desc[UR40][R2.64] ;  /* 0x00000028022e2981 */ /* 0x020364000c1e1900 */
[----:B-1----:R-:W3:Y:S02]  /*6dc0*/  @!P2 LDC R46, c[0x0][0x8a0] ;  /* 0x00022800ff2eab82 */ /* 0x002ee40000000800 */
.L_x_134:
[----:B--2--5:R-:W-:Y:S01]  /*6dd0*/  @P0 FSETP.NEU.AND P4, PT, R49, RZ, PT ;  /* 0x000000ff3100020b */ /* 0x024fe20003f8d000 */
[----:B------:R-:W-:Y:S01]  /*6de0*/  IMAD.U32 R0, RZ, RZ, UR4 ;  /* 0x00000004ff007e24 */ /* 0x000fe2000f8e00ff */
[----:B------:R-:W-:Y:S01]  /*6df0*/  @P0 LOP3.LUT P2, RZ, R95, 0xff, RZ, 0xc0, !PT ;  /* 0x000000ff5fff0812 */ /* 0x000fe2000784c0ff */
[----:B------:R-:W-:Y:S01]  /*6e00*/  BSSY B1, `(.L_x_135) ;  /* 0x0000034000017945 */ /* 0x000fe20003800000 */
[----:B------:R-:W-:Y:S01]  /*6e10*/  @P0 SEL R3, RZ, 0xffffffff, P4 ;  /* 0xffffffffff030807 */ /* 0x000fe20002000000 */
[C---:B------:R-:W-:Y:S01]  /*6e20*/  IMAD R32, R44.reuse, 0x20, R47 ;  /* 0x000000202c207824 */ /* 0x040fe200078e022f */
[----:B------:R-:W-:Y:S02]  /*6e30*/  LEA R113, R44, UR43, 0x3 ;  /* 0x0000002b2c717c11 */ /* 0x000fe4000f8e18ff */
[----:B------:R-:W-:Y:S02]  /*6e40*/  CS2R R54, SRZ ;  /* 0x0000000000367805 */ /* 0x000fe4000001ff00 */
[----:B------:R-:W-:Y:S02]  /*6e50*/  @P1 SEL R3, R0, R3, !P2 ;  /* 0x0000000300031207 */ /* 0x000fe40005000000 */
[----:B------:R-:W-:Y:S02]  /*6e60*/  CS2R R52, SRZ ;  /* 0x0000000000347805 */ /* 0x000fe4000001ff00 */
[----:B------:R-:W-:Y:S02]  /*6e70*/  SHF.L.U32 R2, R110, 0x1f, RZ ;  /* 0x0000001f6e027819 */ /* 0x000fe400000006ff */
[----:B------:R-:W-:Y:S02]  /*6e80*/  CS2R R58, SRZ ;  /* 0x00000000003a7805 */ /* 0x000fe4000001ff00 */
[----:B------:R-:W-:Y:S02]  /*6e90*/  @P0 LOP3.LUT R3, R3, 0x1, RZ, 0xc0, !PT ;  /* 0x0000000103030812 */ /* 0x000fe400078ec0ff */
[----:B------:R-:W-:Y:S02]  /*6ea0*/  CS2R R56, SRZ ;  /* 0x0000000000387805 */ /* 0x000fe4000001ff00 */
[----:B------:R-:W-:Y:S02]  /*6eb0*/  PLOP3.LUT P5, PT, PT, PT, PT, 0x8, 0x80 ;  /* 0x000000000080781c */ /* 0x000fe40003fae170 */
[----:B------:R-:W-:Y:S11]  /*6ec0*/  ISETP.NE.U32.OR P1, PT, R3, 0x1, !P0 ;  /* 0x000000010300780c */ /* 0x000ff60004725470 */
[----:B------:R-:W-:Y:S02]  /*6ed0*/  @!UPT UIADD3 URZ, UPT, UPT, URZ, URZ, URZ ;  /* 0x000000fffffff290 */ /* 0x000fe4000fffe0ff */
[----:B------:R-:W-:Y:S04]  /*6ee0*/  @P1 SHF.L.U32 R4, R108, 0x1f, RZ ;  /* 0x0000001f6c041819 */ /* 0x000fe800000006ff */
[----:B------:R-:W1:Y:S01]  /*6ef0*/  @P1 SYNCS.PHASECHK.TRANS64.TRYWAIT P0, [UR43+0x240], R4 ;  /* 0x00024004ff0015a7 */ /* 0x000e62000800112b */
[----:B------:R2:W4:Y:S01]  /*6f00*/  SYNCS.PHASECHK.TRANS64.TRYWAIT P4, [R113+URZ+0x280], R2 ;  /* 0x00028002710075a7 */ /* 0x00052200080811ff */
[----:B-1----:R-:W-:Y:S01]  /*6f10*/  @P1 PLOP3.LUT P5, PT, P0, PT, PT, 0x8, 0x80 ;  /* 0x000000000080181c */ /* 0x002fe200007ae170 */
[----:B------:R-:W-:Y:S01]  /*6f20*/  @!UPT UIADD3 URZ, UPT, UPT, URZ, URZ, URZ ;  /* 0x000000fffffff290 */ /* 0x000fe2000fffe0ff */
[----:B--2-4-:R-:W-:Y:S11]  /*6f30*/  @!P1 BRA `(.L_x_136) ;  /* 0x0000000000809947 */ /* 0x014ff60003800000 */
[----:B------:R-:W-:Y:S01]  /*6f40*/  ISETP.NE.U32.AND P0, PT, RZ, UR38, PT ;  /* 0x00000026ff007c0c */ /* 0x000fe2000bf05070 */
[----:B------:R-:W-:Y:S01]  /*6f50*/  BSSY B0, `(.L_x_137) ;  /* 0x0000012000007945 */ /* 0x000fe20003800000 */
[----:B------:R-:W-:Y:S02]  /*6f60*/  FSETP.NEU.AND P2, PT, R49, RZ, PT ;  /* 0x000000ff3100720b */ /* 0x000fe40003f4d000 */
[----:B------:R-:W-:Y:S02]  /*6f70*/  CS2R R58, SRZ ;  /* 0x00000000003a7805 */ /* 0x000fe4000001ff00 */
[----:B------:R-:W-:Y:S02]  /*6f80*/  ISETP.NE.AND.EX P0, PT, RZ, UR39, PT, P0 ;  /* 0x00000027ff007c0c */ /* 0x000fe4000bf05300 */
[----:B------:R-:W-:Y:S02]  /*6f90*/  CS2R R56, SRZ ;  /* 0x0000000000387805 */ /* 0x000fe4000001ff00 */
[----:B------:R-:W-:Y:S02]  /*6fa0*/  LOP3.LUT P1, RZ, R95, 0xff, RZ, 0xc0, !PT ;  /* 0x000000ff5fff7812 */ /* 0x000fe4000782c0ff */
[----:B------:R-:W-:Y:S02]  /*6fb0*/  CS2R R54, SRZ ;  /* 0x0000000000367805 */ /* 0x000fe4000001ff00 */
[----:B------:R-:W-:Y:S02]  /*6fc0*/  SEL R0, RZ, 0xffffffff, P2 ;  /* 0xffffffffff007807 */ /* 0x000fe40001000000 */
[----:B------:R-:W-:Y:S02]  /*6fd0*/  CS2R R52, SRZ ;  /* 0x0000000000347805 */ /* 0x000fe4000001ff00 */
[----:B------:R-:W-:Y:S04]  /*6fe0*/  SEL R3, RZ, 0xffffffff, P0 ;  /* 0xffffffffff037807 */ /* 0x000fe80000000000 */
[----:B------:R-:W-:Y:S04]  /*6ff0*/  @P3 SEL R0, R3, R0, !P1 ;  /* 0x0000000003003207 */ /* 0x000fe80004800000 */
[----:B------:R-:W-:Y:S04]  /*7000*/  LOP3.LUT R0, R0, 0x1, RZ, 0xc0, !PT ;  /* 0x0000000100007812 */ /* 0x000fe800078ec0ff */
[----:B------:R-:W-:Y:S01]  /*7010*/  ISETP.NE.U32.AND P0, PT, R0, 0x1, PT ;  /* 0x000000010000780c */ /* 0x000fe20003f05070 */
[----:B------:R-:W-:Y:S01]  /*7020*/  @!UPT UIADD3 URZ, UPT, UPT, URZ, URZ, URZ ;  /* 0x000000fffffff290 */ /* 0x000fe2000fffe0ff */
[----:B------:R-:W-:Y:S11]  /*7030*/  @!P5 BRA `(.L_x_138) ;  /* 0x00000000000cd947 */ /* 0x000ff60003800000 */
[----:B------:R-:W-:Y:S04]  /*7040*/  SHF.L.U32 R3, R108, 0x1f, RZ ;  /* 0x0000001f6c037819 */ /* 0x000fe800000006ff */
[----:B------:R-:W1:Y:S02]  /*7050*/  SYNCS.PHASECHK.TRANS64.TRYWAIT P1, [UR43+0x240], R3 ;  /* 0x00024003ff0075a7 */ /* 0x000e64000802112b */
[----:B-1----:R-:W-:Y:S05]  /*7060*/  @!P1 BRA `(.L_x_139) ;  /* 0x00000020009c9947 */ /* 0x002fea0003800000 */
.L_x_138:
[----:B------:R-:W-:Y:S05]  /*7070*/  BSYNC B0 ;  /* 0x0000000000007941 */ /* 0x000fea0003800000 */
.L_x_137:
[----:B------:R2:W4:Y:S01]  /*7080*/  @P0 LDS.128 R56, [R105+UR43+0x400] ;  /* 0x0004002b69380984 */ /* 0x0005220008000c00 */
[----:B------:R-:W-:Y:S01]  /*7090*/  UIADD3 UR4, UPT, UPT, UR43, 0x248, URZ ;  /* 0x000002482b047890 */ /* 0x000fe2000fffe0ff */
[----:B------:R-:W-:Y:S02]  /*70a0*/  LOP3.LUT R108, R108, 0x1, RZ, 0x3c, !PT ;  /* 0x000000016c6c7812 */ /* 0x000fe400078e3cff */
[----:B------:R2:W1:Y:S01]  /*70b0*/  @P0 LDS.128 R52, [R104+0x10] ;  /* 0x0000100068340984 */ /* 0x0004620000000c00 */
[----:B------:R-:W-:Y:S01]  /*70c0*/  UPRMT UR4, UR37, 0x654, UR4 ;  /* 0x0000065425047896 */ /* 0x000fe20008000004 */
[----:B------:R-:W-:Y:S01]  /*70d0*/  @!PT LDS RZ, [RZ] ;  /* 0x00000000fffff984 */ /* 0x000fe20000000800 */
[----:B------:R-:W-:Y:S01]  /*70e0*/  @!PT LDS RZ, [RZ] ;  /* 0x00000000fffff984 */ /* 0x000fe20000000800 */
[----:B------:R-:W-:Y:S01]  /*70f0*/  @!PT LDS RZ, [RZ] ;  /* 0x00000000fffff984 */ /* 0x000fe20000000800 */
[----:B------:R-:W-:Y:S01]  /*7100*/  @!PT LDS RZ, [RZ] ;  /* 0x00000000fffff984 */ /* 0x000fe20000000800 */
[----:B------:R5:W-:Y:S06]  /*7110*/  MEMBAR.ALL.CTA ;  /* 0x0000000000007992 */ /* 0x000bec0000008000 */
[----:B-----5:R-:W5:Y:S02]  /*7120*/  FENCE.VIEW.ASYNC.S ;  /* 0x00000000000073c6 */ /* 0x020f640000000000 */
[----:B-----5:R-:W-:Y:S03]  /*7130*/  SYNCS.ARRIVE.TRANS64.RED.A1T0 RZ, [UR4], RZ ;  /* 0x000000ffffff79a7 */ /* 0x020fe60008100404 */
.L_x_136:
[----:B------:R-:W-:Y:S05]  /*7140*/  BSYNC B1 ;  /* 0x0000000000017941 */ /* 0x000fea0003800000 */
.L_x_135:
[----:B-1----:R-:W-:Y:S04]  /*7150*/  SHF.R.U32.HI R3, RZ, 0x15, R32 ;  /* 0x00000015ff037819 */ /* 0x002fe80000011620 */
[----:B------:R-:W-:Y:S01]  /*7160*/  LOP3.LUT P0, RZ, R3, 0x3, R106, 0x48, !PT ;  /* 0x0000000303ff7812 */ /* 0x000fe2000780486a */
[----:B------:R-:W-:Y:S01]  /*7170*/  @!UPT UIADD3 URZ, UPT, UPT, URZ, URZ, URZ ;  /* 0x000000fffffff290 */ /* 0x000fe2000fffe0ff */
[----:B------:R-:W-:Y:S11]  /*7180*/  @P4 BRA `(.L_x_140) ;  /* 0x0000000000084947 */ /* 0x000ff60003800000 */
[----:B------:R-:W1:Y:S02]  /*7190*/  SYNCS.PHASECHK.TRANS64.TRYWAIT P1, [R113+URZ+0x280], R2 ;  /* 0x00028002710075a7 */ /* 0x000e6400080211ff */
[----:B-1----:R-:W-:Y:S05]  /*71a0*/  @!P1 BRA `(.L_x_141) ;  /* 0x0000002000649947 */ /* 0x002fea0003800000 */
.L_x_140:
[----:B------:R-:W-:Y:S05]  /*71b0*/  @!P0 BRA `(.L_x_142) ;  /* 0x0000000000408947 */ /* 0x000fea0003800000 */
[----:B------:R-:W1:Y:S01]  /*71c0*/  LDCU.64 UR8, c[0x4][0x70] ;  /* 0x01000e00ff0877ac */ /* 0x000e620008000a00 */
[----:B------:R-:W-:Y:S01]  /*71d0*/  MOV R3, 0x0 ;  /* 0x0000000000037802 */ /* 0x000fe20000000f00 */
[----:B------:R-:W-:Y:S02]  /*71e0*/  HFMA2 R12, -RZ, RZ, 0, 5.9604644775390625e-08 ;  /* 0x00000001ff0c7431 */ /* 0x000fe400000001ff */
[----:B------:R-:W-:Y:S02]  /*71f0*/  IMAD.MOV.U32 R8, RZ, RZ, 0x192 ;  /* 0x00000192ff087424 */ /* 0x000fe400078e00ff */
[----:B------:R-:W-:Y:S01]  /*7200*/  IMAD.MOV.U32 R13, RZ, RZ, RZ ;  /* 0x000000ffff0d7224 */ /* 0x000fe200078e00ff */
[----:B------:R-:W5:Y:S01]  /*7210*/  LDCU.64 UR6, c[0x4][0x78] ;  /* 0x01000f00ff0677ac */ /* 0x000f620008000a00 */
[----:B------:R-:W2:Y:S01]  /*7220*/  LDC.64 R2, c[0x4][R3] ;  /* 0x0100000003027b82 */ /* 0x000ea20000000a00 */
[----:B------:R-:W3:Y:S01]  /*7230*/  LDCU.64 UR4, c[0x4][0x10] ;  /* 0x01000200ff0477ac */ /* 0x000ee20008000a00 */
[----:B-1----:R-:W-:Y:S01]  /*7240*/  MOV R5, UR9 ;  /* 0x0000000900057c02 */ /* 0x002fe20008000f00 */
[----:B------:R-:W-:Y:S01]  /*7250*/  IMAD.U32 R4, RZ, RZ, UR8 ;  /* 0x00000008ff047e24 */ /* 0x000fe2000f8e00ff */
[----:B-----5:R-:W-:Y:S01]  /*7260*/  MOV R7, UR7 ;  /* 0x0000000700077c02 */ /* 0x020fe20008000f00 */
[----:B------:R-:W-:Y:S01]  /*7270*/  IMAD.U32 R6, RZ, RZ, UR6 ;  /* 0x00000006ff067e24 */ /* 0x000fe2000f8e00ff */
[----:B---3--:R-:W-:Y:S01]  /*7280*/  MOV R11, UR5 ;  /* 0x00000005000b7c02 */ /* 0x008fe20008000f00 */
[----:B------:R-:W-:Y:S02]  /*7290*/  IMAD.U32 R10, RZ, RZ, UR4 ;  /* 0x00000004ff0a7e24 */ /* 0x000fe4000f8e00ff */
[----:B------:R-:W-:Y:S07]  /*72a0*/  LEPC R20, `(.L_x_142) ;  /* 0x000000001014794e */ /* 0x000fee0000000000 */
[----:B--2-4-:R-:W-:Y:S05]  /*72b0*/  CALL.ABS.NOINC R2 ;  /* 0x0000000002007343 */ /* 0x014fea0003c00000 */
.L_x_142:
[----:B------:R-:W-:Y:S01]  /*72c0*/  LOP3.LUT P0, RZ, R103, 0x60, RZ, 0xc0, !PT ;  /* 0x0000006067ff7812 */ /* 0x000fe2000780c0ff */
[----:B------:R-:W-:Y:S05]  /*72d0*/  WARPSYNC.ALL ;  /* 0x0000000000007948 */ /* 0x000fea0003800000 */
[----:B------:R-:W-:Y:S01]  /*72e0*/  R2UR UR4, R32 ;  /* 0x00000000200472ca */ /* 0x000fe200000e0000 */
[----:B------:R-:W-:Y:S01]  /*72f0*/  BSSY.RECONVERGENT B0, `(.L_x_143) ;  /* 0x000009e000007945 */ /* 0x000fe20003800200 */
[-C--:B----4-:R-:W-:Y:S02]  /*7300*/  F2FP.F16.E4M3.UNPACK_B R50, R56.reuse ;  /* 0x00000038ff32723e */ /* 0x090fe400020006ff */
[----:B------:R-:W-:Y:S02]  /*7310*/  F2FP.F16.E4M3.UNPACK_B R63, R56.H1 ;  /* 0x00000038ff3f723e */ /* 0x000fe400030006ff */
[-C--:B------:R-:W-:Y:S01]  /*7320*/  F2FP.F16.E4M3.UNPACK_B R56, R57.reuse ;  /* 0x00000039ff38723e */ /* 0x080fe200020006ff */
[--C-:B------:R-:W-:Y:S01]  /*7330*/  HADD2.F32 R48, -RZ, R50.reuse.H0_H0 ;  /* 0x20000032ff307230 */ /* 0x100fe20000004100 */
[----:B------:R-:W-:Y:S01]  /*7340*/  F2FP.F16.E4M3.UNPACK_B R57, R57.H1 ;  /* 0x00000039ff39723e */ /* 0x000fe200030006ff */
[----:B------:R-:W-:Y:S01]  /*7350*/  HADD2.F32 R50, -RZ, R50.H1_H1 ;  /* 0x30000032ff327230 */ /* 0x000fe20000004100 */
[-C--:B------:R-:W-:Y:S01]  /*7360*/  F2FP.F16.E4M3.UNPACK_B R66, R52.reuse ;  /* 0x00000034ff42723e */ /* 0x080fe200020006ff */
[--C-:B------:R-:W-:Y:S01]  /*7370*/  HADD2.F32 R51, -RZ, R63.reuse.H0_H0 ;  /* 0x2000003fff337230 */ /* 0x100fe20000004100 */
[----:B------:R-:W-:Y:S01]  /*7380*/  F2FP.F16.E4M3.UNPACK_B R68, R52.H1 ;  /* 0x00000034ff44723e */ /* 0x000fe200030006ff */
[----:B------:R-:W1:Y:S01]  /*7390*/  LDTM.x32 R4, tmem[UR4] ;  /* 0x00000004000479ee */ /* 0x000e6200082c0000 */
[----:B------:R-:W-:Y:S01]  /*73a0*/  NOP ;  /* 0x0000000000007918 */ /* 0x000fe20000000000 */
[----:B------:R-:W-:Y:S01]  /*73b0*/  IADD3 R113, PT, PT, R113, 0x2a0, RZ ;  /* 0x000002a071717810 */ /* 0x000fe20007ffe0ff */
[--C-:B------:R-:W-:Y:S01]  /*73c0*/  HADD2.F32 R65, -RZ, R66.reuse.H0_H0 ;  /* 0x20000042ff417230 */ /* 0x100fe20000004100 */
[----:B------:R-:W-:Y:S01]  /*73d0*/  F2FP.F16.E4M3.UNPACK_B R61, R58 ;  /* 0x0000003aff3d723e */ /* 0x000fe200020006ff */
[----:B------:R-:W-:Y:S01]  /*73e0*/  HADD2.F32 R66, -RZ, R66.H1_H1 ;  /* 0x30000042ff427230 */ /* 0x000fe20000004100 */
[----:B------:R-:W-:Y:S01]  /*73f0*/  LOP3.LUT R113, R113, 0xfefffff8, RZ, 0xc0, !PT ;  /* 0xfefffff871717812 */ /* 0x000fe200078ec0ff */
[----:B------:R-:W-:Y:S01]  /*7400*/  HADD2.F32 R52, -RZ, R63.H1_H1 ;  /* 0x3000003fff347230 */ /* 0x000fe20000004100 */
[-C--:B------:R-:W-:Y:S01]  /*7410*/  F2FP.F16.E4M3.UNPACK_B R70, R53.reuse ;  /* 0x00000035ff46723e */ /* 0x080fe200020006ff */
[----:B------:R-:W-:Y:S01]  /*7420*/  HADD2.F32 R67, -RZ, R68.H0_H0 ;  /* 0x20000044ff437230 */ /* 0x000fe20000004100 */
[----:B-1----:R1:W-:Y:S01]  /*7430*/  SYNCS.ARRIVE.TRANS64.RED.A1T0 RZ, [R113+URZ], RZ ;  /* 0x000000ff71ff79a7 */ /* 0x0023e200081004ff */
[----:B------:R-:W-:Y:S01]  /*7440*/  F2FP.F16.E4M3.UNPACK_B R72, R53.H1 ;  /* 0x00000035ff48723e */ /* 0x000fe200030006ff */
[----:B------:R-:W-:Y:S01]  /*7450*/  HADD2.F32 R53, -RZ, R56.H0_H0 ;  /* 0x20000038ff357230 */ /* 0x000fe20000004100 */
[-C--:B------:R-:W-:Y:S01]  /*7460*/  F2FP.F16.E4M3.UNPACK_B R74, R54.reuse ;  /* 0x00000036ff4a723e */ /* 0x080fe200020006ff */
[----:B------:R-:W-:Y:S01]  /*7470*/  HADD2.F32 R69, -RZ, R70.H0_H0 ;  /* 0x20000046ff457230 */ /* 0x000fe20000004100 */
[----:B------:R-:W-:Y:S01]  /*7480*/  F2FP.F16.E4M3.UNPACK_B R76, R54.H1 ;  /* 0x00000036ff4c723e */ /* 0x000fe200030006ff */
[----:B------:R-:W-:Y:S01]  /*7490*/  HADD2.F32 R54, -RZ, R56.H1_H1 ;  /* 0x30000038ff367230 */ /* 0x000fe20000004100 */
[----:B------:R-:W-:Y:S01]  /*74a0*/  F2FP.F16.E4M3.UNPACK_B R60, R58.H1 ;  /* 0x0000003aff3c723e */ /* 0x000fe200030006ff */
[----:B------:R-:W-:Y:S01]  /*74b0*/  HADD2.F32 R58, -RZ, R61.H1_H1 ;  /* 0x3000003dff3a7230 */ /* 0x000fe20000004100 */
[----:B------:R-:W-:Y:S01]  /*74c0*/  F2FP.F16.E4M3.UNPACK_B R78, R55 ;  /* 0x00000037ff4e723e */ /* 0x000fe200020006ff */
[----:B------:R-:W-:Y:S01]  /*74d0*/  HADD2.F32 R71, -RZ, R70.H1_H1 ;  /* 0x30000046ff477230 */ /* 0x000fe20000004100 */
[----:B------:R-:W-:Y:S01]  /*74e0*/  F2FP.F16.E4M3.UNPACK_B R62, R59 ;  /* 0x0000003bff3e723e */ /* 0x000fe200020006ff */
[--C-:B------:R-:W-:Y:S01]  /*74f0*/  HADD2.F32 R73, -RZ, R74.reuse.H0_H0 ;  /* 0x2000004aff497230 */ /* 0x100fe20000004100 */
[----:B------:R-:W-:Y:S01]  /*7500*/  F2FP.F16.E4M3.UNPACK_B R80, R55.H1 ;  /* 0x00000037ff50723e */ /* 0x000fe200030006ff */
[C---:B---3--:R-:W-:Y:S01]  /*7510*/  FMUL R4, R46.reuse, R4 ;  /* 0x000000042e047220 */ /* 0x048fe20000400000 */
[C---:B------:R-:W-:Y:S01]  /*7520*/  FMUL R5, R46.reuse, R5 ;  /* 0x000000052e057220 */ /* 0x040fe20000400000 */
[C---:B------:R-:W-:Y:S01]  /*7530*/  FMUL R8, R46.reuse, R8 ;  /* 0x000000082e087220 */ /* 0x040fe20000400000 */
[C---:B------:R-:W-:Y:S01]  /*7540*/  FMUL R9, R46.reuse, R9 ;  /* 0x000000092e097220 */ /* 0x040fe20000400000 */
[C---:B------:R-:W-:Y:S01]  /*7550*/  FFMA R4, R49.reuse, R48, R4 ;  /* 0x0000003031047223 */ /* 0x040fe20000000004 */
[C---:B------:R-:W-:Y:S01]  /*7560*/  FFMA R5, R49.reuse, R50, R5 ;  /* 0x0000003231057223 */ /* 0x040fe20000000005 */
[C---:B------:R-:W-:Y:S01]  /*7570*/  FMUL R12, R46.reuse, R12 ;  /* 0x0000000c2e0c7220 */ /* 0x040fe20000400000 */
[C---:B------:R-:W-:Y:S01]  /*7580*/  FMUL R13, R46.reuse, R13 ;  /* 0x0000000d2e0d7220 */ /* 0x040fe20000400000 */
[C---:B------:R-:W-:Y:S01]  /*7590*/  FMUL R16, R46.reuse, R16 ;  /* 0x000000102e107220 */ /* 0x040fe20000400000 */
[C---:B------:R-:W-:Y:S01]  /*75a0*/  FMUL R17, R46.reuse, R17 ;  /* 0x000000112e117220 */ /* 0x040fe20000400000 */
[C---:B------:R-:W-:Y:S01]  /*75b0*/  FMUL R20, R46.reuse, R20 ;  /* 0x000000142e147220 */ /* 0x040fe20000400000 */
[C---:B------:R-:W-:Y:S01]  /*75c0*/  FMUL R21, R46.reuse, R21 ;  /* 0x000000152e157220 */ /* 0x040fe20000400000 */
[C---:B------:R-:W-:Y:S01]  /*75d0*/  FMUL R0, R46.reuse, R24 ;  /* 0x000000182e007220 */ /* 0x040fe20000400000 */
[C---:B------:R-:W-:Y:S01]  /*75e0*/  FMUL R2, R46.reuse, R25 ;  /* 0x000000192e027220 */ /* 0x040fe20000400000 */
[----:B------:R-:W-:Y:S02]  /*75f0*/  HADD2.F32 R74, -RZ, R74.H1_H1 ;  /* 0x3000004aff4a7230 */ /* 0x000fe40000004100 */
[C---:B------:R-:W-:Y:S01]  /*7600*/  FMUL R24, R46.reuse, R28 ;  /* 0x0000001c2e187220 */ /* 0x040fe20000400000 */
[C---:B------:R-:W-:Y:S01]  /*7610*/  FMUL R25, R46.reuse, R29 ;  /* 0x0000001d2e197220 */ /* 0x040fe20000400000 */
[--C-:B------:R-:W-:Y:S02]  /*7620*/  HADD2.F32 R77, -RZ, R78.reuse.H0_H0 ;  /* 0x2000004eff4d7230 */ /* 0x100fe40000004100 */
[C---:B------:R-:W-:Y:S01]  /*7630*/  FMUL R28, R46.reuse, R32 ;  /* 0x000000202e1c7220 */ /* 0x040fe20000400000 */
[----:B------:R-:W-:Y:S02]  /*7640*/  HADD2.F32 R78, -RZ, R78.H1_H1 ;  /* 0x3000004eff4e7230 */ /* 0x000fe40000004100 */
[C---:B------:R-:W-:Y:S01]  /*7650*/  FMUL R29, R46.reuse, R33 ;  /* 0x000000212e1d7220 */ /* 0x040fe20000400000 */
[C---:B------:R-:W-:Y:S01]  /*7660*/  FMUL R6, R46.reuse, R6 ;  /* 0x000000062e067220 */ /* 0x040fe20000400000 */
[C---:B------:R-:W-:Y:S01]  /*7670*/  FMUL R7, R46.reuse, R7 ;  /* 0x000000072e077220 */ /* 0x040fe20000400000 */
[--C-:B------:R-:W-:Y:S02]  /*7680*/  HADD2.F32 R55, -RZ, R57.reuse.H0_H0 ;  /* 0x20000039ff377230 */ /* 0x100fe40000004100 */
[C---:B------:R-:W-:Y:S01]  /*7690*/  FMUL R10, R46.reuse, R10 ;  /* 0x0000000a2e0a7220 */ /* 0x040fe20000400000 */
[C---:B------:R-:W-:Y:S01]  /*76a0*/  FFMA R6, R49.reuse, R51, R6 ;  /* 0x0000003331067223 */ /* 0x040fe20000000006 */
[----:B------:R-:W-:Y:S02]  /*76b0*/  HADD2.F32 R56, -RZ, R57.H1_H1 ;  /* 0x30000039ff387230 */ /* 0x000fe40000004100 */
[C---:B------:R-:W-:Y:S01]  /*76c0*/  FFMA R7, R49.reuse, R52, R7 ;  /* 0x0000003431077223 */ /* 0x040fe20000000007 */
[C---:B------:R-:W-:Y:S01]  /*76d0*/  FFMA R8, R49.reuse, R53, R8 ;  /* 0x0000003531087223 */ /* 0x040fe20000000008 */
[C---:B------:R-:W-:Y:S01]  /*76e0*/  FFMA R9, R49.reuse, R54, R9 ;  /* 0x0000003631097223 */ /* 0x040fe20000000009 */
[----:B------:R-:W-:Y:S02]  /*76f0*/  HADD2.F32 R57, -RZ, R61.H0_H0 ;  /* 0x2000003dff397230 */ /* 0x000fe40000004100 */
[----:B------:R-:W-:Y:S01]  /*7700*/  FFMA R10, R49, R55, R10 ;  /* 0x00000037310a7223 */ /* 0x000fe2000000000a */
[----:B------:R-:W-:Y:S01]  /*7710*/  F2FP.SATFINITE.E4M3.F32.PACK_AB_MERGE_C R96, R7, R6, RZ ;  /* 0x000000060760723e */ /* 0x000fe200048070ff */
[----:B------:R-:W-:Y:S02]  /*7720*/  HADD2.F32 R61, -RZ, R62.H0_H0 ;  /* 0x2000003eff3d7230 */ /* 0x000fe40000004100 */
[C---:B------:R-:W-:Y:S01]  /*7730*/  FMUL R11, R46.reuse, R11 ;  /* 0x0000000b2e0b7220 */ /* 0x040fe20000400000 */
[----:B------:R-:W-:Y:S01]  /*7740*/  F2FP.F16.E4M3.UNPACK_B R64, R59.H1 ;  /* 0x0000003bff40723e */ /* 0x000fe200030006ff */
[----:B------:R-:W-:Y:S01]  /*7750*/  HADD2.F32 R59, -RZ, R60.H0_H0 ;  /* 0x2000003cff3b7230 */ /* 0x000fe20000004100 */
[----:B------:R-:W-:Y:S01]  /*7760*/  F2FP.SATFINITE.E4M3.F32.PACK_AB_MERGE_C R96, R5, R4, R96 ;  /* 0x000000040560723e */ /* 0x000fe20004807060 */
[C---:B------:R-:W-:Y:S01]  /*7770*/  FFMA R11, R49.reuse, R56, R11 ;  /* 0x00000038310b7223 */ /* 0x040fe2000000000b */
[C---:B------:R-:W-:Y:S01]  /*7780*/  FFMA R12, R49.reuse, R57, R12 ;  /* 0x00000039310c7223 */ /* 0x040fe2000000000c */
[----:B------:R-:W-:Y:S01]  /*7790*/  FFMA R13, R49, R58, R13 ;  /* 0x0000003a310d7223 */ /* 0x000fe2000000000d */
[----:B------:R-:W-:Y:S02]  /*77a0*/  HADD2.F32 R62, -RZ, R62.H1_H1 ;  /* 0x3000003eff3e7230 */ /* 0x000fe40000004100 */
[C---:B------:R-:W-:Y:S01]  /*77b0*/  FMUL R14, R46.reuse, R14 ;  /* 0x0000000e2e0e7220 */ /* 0x040fe20000400000 */
[----:B------:R-:W-:Y:S01]  /*77c0*/  HADD2.F32 R60, -RZ, R60.H1_H1 ;  /* 0x3000003cff3c7230 */ /* 0x000fe20000004100 */
[----:B------:R-:W-:Y:S01]  /*77d0*/  F2FP.SATFINITE.E4M3.F32.PACK_AB_MERGE_C R97, R11, R10, RZ ;  /* 0x0000000a0b61723e */ /* 0x000fe200048070ff */
[C---:B------:R-:W-:Y:S01]  /*77e0*/  FMUL R15, R46.reuse, R15 ;  /* 0x0000000f2e0f7220 */ /* 0x040fe20000400000 */
[--C-:B------:R-:W-:Y:S02]  /*77f0*/  HADD2.F32 R63, -RZ, R64.reuse.H0_H0 ;  /* 0x20000040ff3f7230 */ /* 0x100fe40000004100 */
[----:B------:R-:W-:Y:S01]  /*7800*/  FFMA R14, R49, R59, R14 ;  /* 0x0000003b310e7223 */ /* 0x000fe2000000000e */
[----:B------:R-:W-:Y:S01]  /*7810*/  F2FP.SATFINITE.E4M3.F32.PACK_AB_MERGE_C R97, R9, R8, R97 ;  /* 0x000000080961723e */ /* 0x000fe20004807061 */
[C---:B------:R-:W-:Y:S01]  /*7820*/  FFMA R15, R49.reuse, R60, R15 ;  /* 0x0000003c310f7223 */ /* 0x040fe2000000000f */
[C---:B------:R-:W-:Y:S01]  /*7830*/  FFMA R16, R49.reuse, R61, R16 ;  /* 0x0000003d31107223 */ /* 0x040fe20000000010 */
[C---:B------:R-:W-:Y:S01]  /*7840*/  FFMA R17, R49.reuse, R62, R17 ;  /* 0x0000003e31117223 */ /* 0x040fe20000000011 */
[----:B------:R-:W-:Y:S02]  /*7850*/  HADD2.F32 R64, -RZ, R64.H1_H1 ;  /* 0x30000040ff407230 */ /* 0x000fe40000004100 */
[C---:B------:R-:W-:Y:S01]  /*7860*/  FMUL R18, R46.reuse, R18 ;  /* 0x000000122e127220 */ /* 0x040fe20000400000 */
[C---:B------:R-:W-:Y:S01]  /*7870*/  FMUL R19, R46.reuse, R19 ;  /* 0x000000132e137220 */ /* 0x040fe20000400000 */
[----:B------:R-:W-:Y:S02]  /*7880*/  HADD2.F32 R68, -RZ, R68.H1_H1 ;  /* 0x30000044ff447230 */ /* 0x000fe40000004100 */
[C---:B------:R-:W-:Y:S01]  /*7890*/  FMUL R22, R46.reuse, R22 ;  /* 0x000000162e167220 */ /* 0x040fe20000400000 */
[C---:B------:R-:W-:Y:S01]  /*78a0*/  FFMA R18, R49.reuse, R63, R18 ;  /* 0x0000003f31127223 */ /* 0x040fe20000000012 */
[C---:B------:R-:W-:Y:S01]  /*78b0*/  FFMA R19, R49.reuse, R64, R19 ;  /* 0x0000004031137223 */ /* 0x040fe20000000013 */
[C---:B------:R-:W-:Y:S01]  /*78c0*/  FMUL R23, R46.reuse, R23 ;  /* 0x000000172e177220 */ /* 0x040fe20000400000 */
[C---:B------:R-:W-:Y:S01]  /*78d0*/  FFMA R20, R49.reuse, R65, R20 ;  /* 0x0000004131147223 */ /* 0x040fe20000000014 */
[C---:B------:R-:W-:Y:S01]  /*78e0*/  FFMA R21, R49.reuse, R66, R21 ;  /* 0x0000004231157223 */ /* 0x040fe20000000015 */
[--C-:B------:R-:W-:Y:S02]  /*78f0*/  HADD2.F32 R70, -RZ, R72.reuse.H0_H0 ;  /* 0x20000048ff467230 */ /* 0x100fe40000004100 */
[C---:B------:R-:W-:Y:S01]  /*7900*/  FFMA R22, R49.reuse, R67, R22 ;  /* 0x0000004331167223 */ /* 0x040fe20000000016 */
[----:B------:R-:W-:Y:S02]  /*7910*/  HADD2.F32 R72, -RZ, R72.H1_H1 ;  /* 0x30000048ff487230 */ /* 0x000fe40000004100 */
[C---:B------:R-:W-:Y:S01]  /*7920*/  FMUL R3, R46.reuse, R26 ;  /* 0x0000001a2e037220 */ /* 0x040fe20000400000 */
        /* <DEDUP_REMOVED lines=16> */
[----:B------:R-:W-:Y:S01]  /*7a30*/  FFMA R31, R49, R76, R31 ;  /* 0x0000004c311f7223 */ /* 0x000fe2000000001f */
[----:B------:R-:W-:Y:S01]  /*7a40*/  FMUL R35, R46, R35 ;  /* 0x000000232e237220 */ /* 0x000fe20000400000 */
[----:B------:R-:W-:Y:S01]  /*7a50*/  F2FP.SATFINITE.E4M3.F32.PACK_AB_MERGE_C R98, R15, R14, RZ ;  /* 0x0000000e0f62723e */ /* 0x000fe200048070ff */
[----:B------:R-:W-:Y:S01]  /*7a60*/  FFMA R28, R49, R77, R28 ;  /* 0x0000004d311c7223 */ /* 0x000fe2000000001c */
[----:B------:R-:W-:Y:S01]  /*7a70*/  F2FP.SATFINITE.E4M3.F32.PACK_AB_MERGE_C R99, R19, R18, RZ ;  /* 0x000000121363723e */ /* 0x000fe200048070ff */
[C---:B------:R-:W-:Y:S01]  /*7a80*/  FFMA R29, R49.reuse, R78, R29 ;  /* 0x0000004e311d7223 */ /* 0x040fe2000000001d */
[C---:B------:R-:W-:Y:S01]  /*7a90*/  FFMA R30, R49.reuse, R79, R30 ;  /* 0x0000004f311e7223 */ /* 0x040fe2000000001e */
[----:B------:R-:W-:Y:S01]  /*7aa0*/  FFMA R35, R49, R80, R35 ;  /* 0x0000005031237223 */ /* 0x000fe20000000023 */
[----:B------:R-:W-:Y:S02]  /*7ab0*/  F2FP.SATFINITE.E4M3.F32.PACK_AB_MERGE_C R98, R13, R12, R98 ;  /* 0x0000000c0d62723e */ /* 0x000fe40004807062 */
[----:B------:R-:W-:Y:S02]  /*7ac0*/  F2FP.SATFINITE.E4M3.F32.PACK_AB_MERGE_C R99, R17, R16, R99 ;  /* 0x000000101163723e */ /* 0x000fe40004807063 */
[----:B------:R-:W-:Y:S02]  /*7ad0*/  F2FP.SATFINITE.E4M3.F32.PACK_AB_MERGE_C R116, R23, R22, RZ ;  /* 0x000000161774723e */ /* 0x000fe400048070ff */
[----:B------:R-:W-:Y:S01]  /*7ae0*/  F2FP.SATFINITE.E4M3.F32.PACK_AB_MERGE_C R117, R27, R3, RZ ;  /* 0x000000031b75723e */ /* 0x000fe200048070ff */
[----:B------:R3:W-:Y:S01]  /*7af0*/  STS.128 [R105+UR43+0x1400], R96 ;  /* 0x0014006069007988 */ /* 0x0007e20008000c2b */
[----:B------:R-:W-:Y:S02]  /*7b00*/  F2FP.SATFINITE.E4M3.F32.PACK_AB_MERGE_C R115, R31, R26, RZ ;  /* 0x0000001a1f73723e */ /* 0x000fe400048070ff */
[----:B------:R-:W-:Y:S02]  /*7b10*/  F2FP.SATFINITE.E4M3.F32.PACK_AB_MERGE_C R120, R35, R30, RZ ;  /* 0x0000001e2378723e */ /* 0x000fe400048070ff */
[----:B------:R-:W-:Y:S02]  /*7b20*/  F2FP.SATFINITE.E4M3.F32.PACK_AB_MERGE_C R116, R21, R20, R116 ;  /* 0x000000141574723e */ /* 0x000fe40004807074 */
[----:B------:R-:W-:Y:S02]  /*7b30*/  F2FP.SATFINITE.E4M3.F32.PACK_AB_MERGE_C R117, R2, R0, R117 ;  /* 0x000000000275723e */ /* 0x000fe40004807075 */
[----:B------:R-:W-:Y:S02]  /*7b40*/  F2FP.SATFINITE.E4M3.F32.PACK_AB_MERGE_C R118, R25, R24, R115 ;  /* 0x000000181976723e */ /* 0x000fe40004807073 */
[----:B------:R-:W-:Y:S02]  /*7b50*/  F2FP.SATFINITE.E4M3.F32.PACK_AB_MERGE_C R119, R29, R28, R120 ;  /* 0x0000001c1d77723e */ /* 0x000fe40004807078 */
[----:B-1----:R-:W-:Y:S03]  /*7b60*/  IADD3 R113, PT, PT, R44, 0x1, RZ ;  /* 0x000000012c717810 */ /* 0x002fe60007ffe0ff */
[----:B------:R3:W-:Y:S01]  /*7b70*/  STS.128 [R104+0x1010], R116 ;  /* 0x0010107468007388 */ /* 0x0007e20000000c00 */
[----:B------:R-:W-:Y:S01]  /*7b80*/  @!PT LDS RZ, [RZ] ;  /* 0x00000000fffff984 */ /* 0x000fe20000000800 */
[----:B------:R-:W-:Y:S01]  /*7b90*/  @!PT LDS RZ, [RZ] ;  /* 0x00000000fffff984 */ /* 0x000fe20000000800 */
[----:B------:R-:W-:Y:S01]  /*7ba0*/  @!PT LDS RZ, [RZ] ;  /* 0x00000000fffff984 */ /* 0x000fe20000000800 */
[----:B------:R-:W-:Y:S01]  /*7bb0*/  @!PT LDS RZ, [RZ] ;  /* 0x00000000fffff984 */ /* 0x000fe20000000800 */
[----:B------:R1:W-:Y:S07]  /*7bc0*/  MEMBAR.ALL.CTA ;  /* 0x0000000000007992 */ /* 0x0003ee0000008000 */
[----:B-1----:R-:W1:Y:S02]  /*7bd0*/  FENCE.VIEW.ASYNC.S ;  /* 0x00000000000073c6 */ /* 0x002e640000000000 */
[----:B-1----:R-:W-:Y:S06]  /*7be0*/  BAR.SYNC.DEFER_BLOCKING 0x1, 0x80 ;  /* 0x0042000000007b1d */ /* 0x002fec0000010000 */
[----:B------:R-:W-:Y:S05]  /*7bf0*/  @P0 BRA `(.L_x_144) ;  /* 0x0000000000340947 */ /* 0x000fea0003800000 */
[----:B------:R-:W-:Y:S01]  /*7c00*/  UIADD3 UR12, UPT, UPT, UR43, 0x1400, URZ ;  /* 0x000014002b0c7890 */ /* 0x000fe2000fffe0ff */
[----:B------:R-:W-:Y:S01]  /*7c10*/  R2UR UR9, R94 ;  /* 0x000000005e0972ca */ /* 0x000fe200000e0000 */
[----:B------:R-:W-:Y:S01]  /*7c20*/  UIADD3 UR10, UP0, UPT, UR46, 0x680, URZ ;  /* 0x000006802e0a7890 */ /* 0x000fe2000ff1e0ff */
[----:B------:R-:W-:Y:S01]  /*7c30*/  R2UR UR8, R93 ;  /* 0x000000005d0872ca */ /* 0x000fe200000e0000 */
[----:B------:R-:W-:Y:S02]  /*7c40*/  UMOV UR7, UR36 ;  /* 0x0000002400077c82 */ /* 0x000fe40008000000 */
[----:B------:R-:W-:Y:S01]  /*7c50*/  IMAD.U32 R111, RZ, RZ, UR12 ;  /* 0x0000000cff6f7e24 */ /* 0x000fe2000f8e00ff */
[----:B------:R-:W-:Y:S04]  /*7c60*/  UIADD3.X UR11, UPT, UPT, URZ, UR47, URZ, UP0, !UPT ;  /* 0x0000002fff0b7290 */ /* 0x000fe800087fe4ff */
[----:B------:R-:W-:Y:S03]  /*7c70*/  R2UR UR4, R111 ;  /* 0x000000006f0472ca */ /* 0x000fe600000e0000 */
[----:B------:R-:W-:Y:S02]  /*7c80*/  USHF.L.U32 UR5, UR9, 0x6, URZ ;  /* 0x0000000609057899 */ /* 0x000fe400080006ff */
[----:B------:R-:W-:Y:S09]  /*7c90*/  USHF.L.U32 UR6, UR8, 0x6, URZ ;  /* 0x0000000608067899 */ /* 0x000ff200080006ff */
[----:B------:R1:W-:Y:S01]  /*7ca0*/  UTMASTG.3D [UR4], [UR10] ;  /* 0x000000040a0073b5 */ /* 0x0003e20008010000 */
[----:B------:R0:W-:Y:S01]  /*7cb0*/  UTMACMDFLUSH ;  /* 0x00000000000079b7 */ /* 0x0001e20000000000 */
[----:B-1----:R-:W-:Y:S04]  /*7cc0*/  DEPBAR.LE SB0, 0x0 ;  /* 0x000080000000791a */ /* 0x002fe80000000000 */
.L_x_144:
[----:B------:R-:W-:Y:S05]  /*7cd0*/  BSYNC.RECONVERGENT B0 ;  /* 0x0000000000007941 */ /* 0x000fea0003800200 */
.L_x_143:
[----:B------:R-:W-:Y:S01]  /*7ce0*/  BAR.SYNC.DEFER_BLOCKING 0x1, 0x80 ;  /* 0x0042000000007b1d */ /* 0x000fe20000010000 */
[----:B------:R-:W-:Y:S01]  /*7cf0*/  ISETP.NE.AND P2, PT, R112, RZ, PT ;  /* 0x000000ff7000720c */ /* 0x000fe20003f45270 */
[----:B------:R-:W-:Y:S01]  /*7d00*/  IMAD.IADD R94, R43, 0x1, R81 ;  /* 0x000000012b5e7824 */ /* 0x000fe200078e0251 */
[----:B------:R-:W-:Y:S01]  /*7d10*/  ISETP.NE.AND P0, PT, R114, 0x2, PT ;  /* 0x000000027200780c */ /* 0x000fe20003f05270 */
[----:B------:R-:W-:Y:S01]  /*7d20*/  IMAD.IADD R93, R45, 0x1, R92 ;  /* 0x000000012d5d7824 */ /* 0x000fe200078e025c */
[----:B------:R-:W-:Y:S02]  /*7d30*/  ISETP.NE.AND P1, PT, R113, 0x4, PT ;  /* 0x000000047100780c */ /* 0x000fe40003f25270 */
[----:B------:R-:W-:Y:S02]  /*7d40*/  SEL R0, RZ, 0x1, P0 ;  /* 0x00000001ff007807 */ /* 0x000fe40000000000 */
[----:B------:R-:W-:Y:S02]  /*7d50*/  SEL R3, RZ, 0x1, P1 ;  /* 0x00000001ff037807 */ /* 0x000fe40000800000 */
[----:B------:R-:W-:Y:S02]  /*7d60*/  LOP3.LUT R109, R109, R0, RZ, 0x3c, !PT ;  /* 0x000000006d6d7212 */ /* 0x000fe400078e3cff */
[----:B------:R-:W-:Y:S02]  /*7d70*/  LOP3.LUT R110, R110, R3, RZ, 0x3c, !PT ;  /* 0x000000036e6e7212 */ /* 0x000fe400078e3cff */
[----:B------:R-:W-:Y:S02]  /*7d80*/  @P2 R2UR UR36, R107 ;  /* 0x000000006b2422ca */ /* 0x000fe400000e0000 */
[----:B------:R-:W-:Y:S02]  /*7d90*/  SEL R114, R114, RZ, P0 ;  /* 0x000000ff72727207 */ /* 0x000fe40000000000 */
[----:B------:R-:W-:Y:S01]  /*7da0*/  SEL R44, R113, RZ, P1 ;  /* 0x000000ff712c7207 */ /* 0x000fe20000800000 */
[----:B------:R-:W-:Y:S10]  /*7db0*/  @P2 BRA `(.L_x_145) ;  /* 0xffffffe400a02947 */ /* 0x000ff4000383ffff */
[----:B------:R-:W-:Y:S05]  /*7dc0*/  EXIT ;  /* 0x000000000000794d */ /* 0x000fea0003800000 */
.L_x_25:
[----:B--2---:R2:W4:Y:S02]  /*7dd0*/  SYNCS.PHASECHK.TRANS64.TRYWAIT P0, [R3+URZ+0x2d0], R2 ;  /* 0x0002d002030075a7 */ /* 0x00452400080011ff */
[----:B----4-:R-:W-:Y:S05]  /*7de0*/  @!P0 NANOSLEEP.SYNCS 0x989680 ;  /* 0x009896800000895d */ /* 0x010fea0003900000 */
[----:B------:R-:W4:Y:S02]  /*7df0*/  @!P0 SYNCS.PHASECHK.TRANS64 P0, [R3+URZ+0x2d0], R2 ;  /* 0x0002d002030085a7 */ /* 0x000f2400080010ff */
[----:B----4-:R-:W-:Y:S05]  /*7e00*/  @!P0 BRA `(.L_x_25) ;  /* 0xfffffffc00f08947 */ /* 0x010fea000383ffff */
[----:B------:R-:W-:Y:S05]  /*7e10*/  BRA `(.L_x_146) ;  /* 0xffffff9c00707947 */ /* 0x000fea000383ffff */
.L_x_28:
[----:B-1----:R-:W-:-:S07]  /*7e20*/  MOV R2, UR33 ;  /* 0x0000002100027c02 */ /* 0x002fce0008000f00 */
.L_x_147:
[----:B-1----:R1:W2:Y:S02]  /*7e30*/  SYNCS.PHASECHK.TRANS64.TRYWAIT P0, [R2+URZ+0x120], R5 ;  /* 0x00012005020075a7 */ /* 0x0022a400080011ff */
[----:B--2---:R-:W-:Y:S05]  /*7e40*/  @!P0 NANOSLEEP.SYNCS 0x989680 ;  /* 0x009896800000895d */ /* 0x004fea0003900000 */
[----:B------:R-:W2:Y:S02]  /*7e50*/  @!P0 SYNCS.PHASECHK.TRANS64 P0, [R2+URZ+0x120], R5 ;  /* 0x00012005020085a7 */ /* 0x000ea400080010ff */
[----:B--2---:R-:W-:Y:S05]  /*7e60*/  @!P0 BRA `(.L_x_147) ;  /* 0xfffffffc00f08947 */ /* 0x004fea000383ffff */
[----:B------:R-:W-:Y:S05]  /*7e70*/  BRA `(.L_x_27) ;  /* 0xffffff9c00d87947 */ /* 0x000fea000383ffff */
.L_x_35:
[----:B-1----:R-:W-:-:S07]  /*7e80*/  MOV R2, UR17 ;  /* 0x0000001100027c02 */ /* 0x002fce0008000f00 */
.L_x_148:
[----:B-1----:R1:W2:Y:S02]  /*7e90*/  SYNCS.PHASECHK.TRANS64.TRYWAIT P0, [R2+URZ+0x120], R5 ;  /* 0x00012005020075a7 */ /* 0x0022a400080011ff */
[----:B--2---:R-:W-:Y:S05]  /*7ea0*/  @!P0 NANOSLEEP.SYNCS 0x989680 ;  /* 0x009896800000895d */ /* 0x004fea0003900000 */
[----:B------:R-:W2:Y:S02]  /*7eb0*/  @!P0 SYNCS.PHASECHK.TRANS64 P0, [R2+URZ+0x120], R5 ;  /* 0x00012005020085a7 */ /* 0x000ea400080010ff */
[----:B--2---:R-:W-:Y:S05]  /*7ec0*/  @!P0 BRA `(.L_x_148) ;  /* 0xfffffffc00f08947 */ /* 0x004fea000383ffff */
[----:B------:R-:W-:Y:S05]  /*7ed0*/  BRA `(.L_x_34) ;  /* 0xffffffa000947947 */ /* 0x000fea000383ffff */
.L_x_40:
[----:B-1----:R1:W2:Y:S02]  /*7ee0*/  SYNCS.PHASECHK.TRANS64.TRYWAIT P0, [R2+URZ+0x260], R3 ;  /* 0x00026003020075a7 */ /* 0x0022a400080011ff */
[----:B--2---:R-:W-:Y:S05]  /*7ef0*/  @!P0 NANOSLEEP.SYNCS 0x989680 ;  /* 0x009896800000895d */ /* 0x004fea0003900000 */
[----:B------:R-:W2:Y:S02]  /*7f00*/  @!P0 SYNCS.PHASECHK.TRANS64 P0, [R2+URZ+0x260], R3 ;  /* 0x00026003020085a7 */ /* 0x000ea400080010ff */
[----:B--2---:R-:W-:Y:S05]  /*7f10*/  @!P0 BRA `(.L_x_40) ;  /* 0xfffffffc00f08947 */ /* 0x004fea000383ffff */
[----:B------:R-:W-:Y:S05]  /*7f20*/  BRA `(.L_x_149) ;  /* 0xffffffa400387947 */ /* 0x000fea000383ffff */
.L_x_44:
[----:B---3--:R-:W-:-:S07]  /*7f30*/  MOV R0, UR5 ;  /* 0x0000000500007c02 */ /* 0x008fce0008000f00 */
.L_x_150:
[----:B-1----:R1:W2:Y:S02]  /*7f40*/  SYNCS.PHASECHK.TRANS64.TRYWAIT P0, [R0+URZ], R3 ;  /* 0x00000003000075a7 */ /* 0x0022a400080011ff */
[----:B--2---:R-:W-:Y:S05]  /*7f50*/  @!P0 NANOSLEEP.SYNCS 0x989680 ;  /* 0x009896800000895d */ /* 0x004fea0003900000 */
[----:B------:R-:W2:Y:S02]  /*7f60*/  @!P0 SYNCS.PHASECHK.TRANS64 P0, [R0+URZ], R3 ;  /* 0x00000003000085a7 */ /* 0x000ea400080010ff */
[----:B--2---:R-:W-:Y:S05]  /*7f70*/  @!P0 BRA `(.L_x_150) ;  /* 0xfffffffc00f08947 */ /* 0x004fea000383ffff */
[----:B------:R-:W-:Y:S05]  /*7f80*/  BRA `(.L_x_151) ;  /* 0xffffffa800a87947 */ /* 0x000fea000383ffff */
.L_x_45:
[----:B---3--:R-:W-:-:S07]  /*7f90*/  MOV R0, UR5 ;  /* 0x0000000500007c02 */ /* 0x008fce0008000f00 */
.L_x_152:
[----:B-1----:R1:W2:Y:S02]  /*7fa0*/  SYNCS.PHASECHK.TRANS64.TRYWAIT P0, [R0+URZ], R3 ;  /* 0x00000003000075a7 */ /* 0x0022a400080011ff */
[----:B--2---:R-:W-:Y:S05]  /*7fb0*/  @!P0 NANOSLEEP.SYNCS 0x989680 ;  /* 0x009896800000895d */ /* 0x004fea0003900000 */
[----:B------:R-:W2:Y:S02]  /*7fc0*/  @!P0 SYNCS.PHASECHK.TRANS64 P0, [R0+URZ], R3 ;  /* 0x00000003000085a7 */ /* 0x000ea400080010ff */
[----:B--2---:R-:W-:Y:S05]  /*7fd0*/  @!P0 BRA `(.L_x_152) ;  /* 0xfffffffc00f08947 */ /* 0x004fea000383ffff */
[----:B------:R-:W-:Y:S05]  /*7fe0*/  BRA `(.L_x_153) ;  /* 0xffffffa800b47947 */ /* 0x000fea000383ffff */
.L_x_46:
[----:B---3--:R-:W-:-:S07]  /*7ff0*/  MOV R0, UR5 ;  /* 0x0000000500007c02 */ /* 0x008fce0008000f00 */
.L_x_154:
[----:B-1----:R1:W2:Y:S02]  /*8000*/  SYNCS.PHASECHK.TRANS64.TRYWAIT P0, [R0+URZ], R3 ;  /* 0x00000003000075a7 */ /* 0x0022a400080011ff */
[----:B--2---:R-:W-:Y:S05]  /*8010*/  @!P0 NANOSLEEP.SYNCS 0x989680 ;  /* 0x009896800000895d */ /* 0x004fea0003900000 */
[----:B------:R-:W2:Y:S02]  /*8020*/  @!P0 SYNCS.PHASECHK.TRANS64 P0, [R0+URZ], R3 ;  /* 0x00000003000085a7 */ /* 0x000ea400080010ff */
[----:B--2---:R-:W-:Y:S05]  /*8030*/  @!P0 BRA `(.L_x_154) ;  /* 0xfffffffc00f08947 */ /* 0x004fea000383ffff */
[----:B------:R-:W-:Y:S05]  /*8040*/  BRA `(.L_x_155) ;  /* 0xffffffa800c07947 */ /* 0x000fea000383ffff */
.L_x_47:
[----:B---3--:R-:W-:-:S07]  /*8050*/  MOV R0, UR5 ;  /* 0x0000000500007c02 */ /* 0x008fce0008000f00 */
.L_x_156:
[----:B-1----:R1:W2:Y:S02]  /*8060*/  SYNCS.PHASECHK.TRANS64.TRYWAIT P0, [R0+URZ], R3 ;  /* 0x00000003000075a7 */ /* 0x0022a400080011ff */
[----:B--2---:R-:W-:Y:S05]  /*8070*/  @!P0 NANOSLEEP.SYNCS 0x989680 ;  /* 0x009896800000895d */ /* 0x004fea0003900000 */
[----:B------:R-:W2:Y:S02]  /*8080*/  @!P0 SYNCS.PHASECHK.TRANS64 P0, [R0+URZ], R3 ;  /* 0x00000003000085a7 */ /* 0x000ea400080010ff */
[----:B--2---:R-:W-:Y:S05]  /*8090*/  @!P0 BRA `(.L_x_156) ;  /* 0xfffffffc00f08947 */ /* 0x004fea000383ffff */
[----:B------:R-:W-:Y:S05]  /*80a0*/  BRA `(.L_x_157) ;  /* 0xffffffa800cc7947 */ /* 0x000fea000383ffff */
.L_x_48:
[----:B---3--:R-:W-:-:S07]  /*80b0*/  MOV R0, UR5 ;  /* 0x0000000500007c02 */ /* 0x008fce0008000f00 */
.L_x_158:
[----:B-1----:R1:W2:Y:S02]  /*80c0*/  SYNCS.PHASECHK.TRANS64.TRYWAIT P0, [R0+URZ], R3 ;  /* 0x00000003000075a7 */ /* 0x0022a400080011ff */
[----:B--2---:R-:W-:Y:S05]  /*80d0*/  @!P0 NANOSLEEP.SYNCS 0x989680 ;  /* 0x009896800000895d */ /* 0x004fea0003900000 */
[----:B------:R-:W2:Y:S02]  /*80e0*/  @!P0 SYNCS.PHASECHK.TRANS64 P0, [R0+URZ], R3 ;  /* 0x00000003000085a7 */ /* 0x000ea400080010ff */
[----:B--2---:R-:W-:Y:S05]  /*80f0*/  @!P0 BRA `(.L_x_158) ;  /* 0xfffffffc00f08947 */ /* 0x004fea000383ffff */
[----:B------:R-:W-:Y:S05]  /*8100*/  BRA `(.L_x_159) ;  /* 0xffffffa800d87947 */ /* 0x000fea000383ffff */
.L_x_49:
[----:B---3--:R-:W-:-:S07]  /*8110*/  MOV R0, UR5 ;  /* 0x0000000500007c02 */ /* 0x008fce0008000f00 */
.L_x_160:
[----:B-1----:R1:W2:Y:S02]  /*8120*/  SYNCS.PHASECHK.TRANS64.TRYWAIT P0, [R0+URZ], R3 ;  /* 0x00000003000075a7 */ /* 0x0022a400080011ff */
[----:B--2---:R-:W-:Y:S05]  /*8130*/  @!P0 NANOSLEEP.SYNCS 0x989680 ;  /* 0x009896800000895d */ /* 0x004fea0003900000 */
[----:B------:R-:W2:Y:S02]  /*8140*/  @!P0 SYNCS.PHASECHK.TRANS64 P0, [R0+URZ], R3 ;  /* 0x00000003000085a7 */ /* 0x000ea400080010ff */
[----:B--2---:R-:W-:Y:S05]  /*8150*/  @!P0 BRA `(.L_x_160) ;  /* 0xfffffffc00f08947 */ /* 0x004fea000383ffff */
[----:B------:R-:W-:Y:S05]  /*8160*/  BRA `(.L_x_161) ;  /* 0xffffffa800e47947 */ /* 0x000fea000383ffff */
.L_x_50:
[----:B---3--:R-:W-:-:S07]  /*8170*/  MOV R0, UR5 ;  /* 0x0000000500007c02 */ /* 0x008fce0008000f00 */
.L_x_162:
[----:B-1----:R1:W2:Y:S02]  /*8180*/  SYNCS.PHASECHK.TRANS64.TRYWAIT P0, [R0+URZ], R3 ;  /* 0x00000003000075a7 */ /* 0x0022a400080011ff */
[----:B--2---:R-:W-:Y:S05]  /*8190*/  @!P0 NANOSLEEP.SYNCS 0x989680 ;  /* 0x009896800000895d */ /* 0x004fea0003900000 */
[----:B------:R-:W2:Y:S02]  /*81a0*/  @!P0 SYNCS.PHASECHK.TRANS64 P0, [R0+URZ], R3 ;  /* 0x00000003000085a7 */ /* 0x000ea400080010ff */
[----:B--2---:R-:W-:Y:S05]  /*81b0*/  @!P0 BRA `(.L_x_162) ;  /* 0xfffffffc00f08947 */ /* 0x004fea000383ffff */
[----:B------:R-:W-:Y:S05]  /*81c0*/  BRA `(.L_x_163) ;  /* 0xffffffa800f07947 */ /* 0x000fea000383ffff */
.L_x_51:
[----:B---3--:R-:W-:-:S07]  /*81d0*/  MOV R0, UR5 ;  /* 0x0000000500007c02 */ /* 0x008fce0008000f00 */
.L_x_164:
[----:B-1----:R1:W2:Y:S02]  /*81e0*/  SYNCS.PHASECHK.TRANS64.TRYWAIT P0, [R0+URZ], R3 ;  /* 0x00000003000075a7 */ /* 0x0022a400080011ff */
[----:B--2---:R-:W-:Y:S05]  /*81f0*/  @!P0 NANOSLEEP.SYNCS 0x989680 ;  /* 0x009896800000895d */ /* 0x004fea0003900000 */
[----:B------:R-:W2:Y:S02]  /*8200*/  @!P0 SYNCS.PHASECHK.TRANS64 P0, [R0+URZ], R3 ;  /* 0x00000003000085a7 */ /* 0x000ea400080010ff */
[----:B--2---:R-:W-:Y:S05]  /*8210*/  @!P0 BRA `(.L_x_164) ;  /* 0xfffffffc00f08947 */ /* 0x004fea000383ffff */
[----:B------:R-:W-:Y:S05]  /*8220*/  BRA `(.L_x_165) ;  /* 0xffffffa800fc7947 */ /* 0x000fea000383ffff */
.L_x_52:
[----:B---3--:R-:W-:-:S07]  /*8230*/  MOV R0, UR5 ;  /* 0x0000000500007c02 */ /* 0x008fce0008000f00 */
.L_x_166:
[----:B-1----:R1:W2:Y:S02]  /*8240*/  SYNCS.PHASECHK.TRANS64.TRYWAIT P0, [R0+URZ], R3 ;  /* 0x00000003000075a7 */ /* 0x0022a400080011ff */
[----:B--2---:R-:W-:Y:S05]  /*8250*/  @!P0 NANOSLEEP.SYNCS 0x989680 ;  /* 0x009896800000895d */ /* 0x004fea0003900000 */
[----:B------:R-:W2:Y:S02]  /*8260*/  @!P0 SYNCS.PHASECHK.TRANS64 P0, [R0+URZ], R3 ;  /* 0x00000003000085a7 */ /* 0x000ea400080010ff */
[----:B--2---:R-:W-:Y:S05]  /*8270*/  @!P0 BRA `(.L_x_166) ;  /* 0xfffffffc00f08947 */ /* 0x004fea000383ffff */
[----:B------:R-:W-:Y:S05]  /*8280*/  BRA `(.L_x_167) ;  /* 0xffffffac00087947 */ /* 0x000fea000383ffff */
.L_x_53:
[----:B---3--:R-:W-:-:S07]  /*8290*/  MOV R0, UR5 ;  /* 0x0000000500007c02 */ /* 0x008fce0008000f00 */
.L_x_168:
[----:B-1----:R1:W2:Y:S02]  /*82a0*/  SYNCS.PHASECHK.TRANS64.TRYWAIT P0, [R0+URZ], R3 ;  /* 0x00000003000075a7 */ /* 0x0022a400080011ff */
[----:B--2---:R-:W-:Y:S05]  /*82b0*/  @!P0 NANOSLEEP.SYNCS 0x989680 ;  /* 0x009896800000895d */ /* 0x004fea0003900000 */
[----:B------:R-:W2:Y:S02]  /*82c0*/  @!P0 SYNCS.PHASECHK.TRANS64 P0, [R0+URZ], R3 ;  /* 0x00000003000085a7 */ /* 0x000ea400080010ff */
[----:B--2---:R-:W-:Y:S05]  /*82d0*/  @!P0 BRA `(.L_x_168) ;  /* 0xfffffffc00f08947 */ /* 0x004fea000383ffff */
[----:B------:R-:W-:Y:S05]  /*82e0*/  BRA `(.L_x_169) ;  /* 0xffffffac00147947 */ /* 0x000fea000383ffff */
.L_x_54:
[----:B---3--:R-:W-:-:S07]  /*82f0*/  MOV R0, UR5 ;  /* 0x0000000500007c02 */ /* 0x008fce0008000f00 */
.L_x_170:
[----:B-1----:R1:W2:Y:S02]  /*8300*/  SYNCS.PHASECHK.TRANS64.TRYWAIT P0, [R0+URZ], R3 ;  /* 0x00000003000075a7 */ /* 0x0022a400080011ff */
[----:B--2---:R-:W-:Y:S05]  /*8310*/  @!P0 NANOSLEEP.SYNCS 0x989680 ;  /* 0x009896800000895d */ /* 0x004fea0003900000 */
[----:B------:R-:W2:Y:S02]  /*8320*/  @!P0 SYNCS.PHASECHK.TRANS64 P0, [R0+URZ], R3 ;  /* 0x00000003000085a7 */ /* 0x000ea400080010ff */
[----:B--2---:R-:W-:Y:S05]  /*8330*/  @!P0 BRA `(.L_x_170) ;  /* 0xfffffffc00f08947 */ /* 0x004fea000383ffff */
[----:B------:R-:W-:Y:S05]  /*8340*/  BRA `(.L_x_171) ;  /* 0xffffffac00207947 */ /* 0x000fea000383ffff */
.L_x_55:
[----:B---3--:R-:W-:-:S07]  /*8350*/  MOV R0, UR5 ;  /* 0x0000000500007c02 */ /* 0x008fce0008000f00 */
.L_x_172:
[----:B-1----:R1:W2:Y:S02]  /*8360*/  SYNCS.PHASECHK.TRANS64.TRYWAIT P0, [R0+URZ], R3 ;  /* 0x00000003000075a7 */ /* 0x0022a400080011ff */
[----:B--2---:R-:W-:Y:S05]  /*8370*/  @!P0 NANOSLEEP.SYNCS 0x989680 ;  /* 0x009896800000895d */ /* 0x004fea0003900000 */
[----:B------:R-:W2:Y:S02]  /*8380*/  @!P0 SYNCS.PHASECHK.TRANS64 P0, [R0+URZ], R3 ;  /* 0x00000003000085a7 */ /* 0x000ea400080010ff */
[----:B--2---:R-:W-:Y:S05]  /*8390*/  @!P0 BRA `(.L_x_172) ;  /* 0xfffffffc00f08947 */ /* 0x004fea000383ffff */
[----:B------:R-:W-:Y:S05]  /*83a0*/  BRA `(.L_x_173) ;  /* 0xffffffac002c7947 */ /* 0x000fea000383ffff */
.L_x_56:
[----:B---3--:R-:W-:-:S07]  /*83b0*/  MOV R0, UR5 ;  /* 0x0000000500007c02 */ /* 0x008fce0008000f00 */
.L_x_174:
[----:B-1----:R1:W2:Y:S02]  /*83c0*/  SYNCS.PHASECHK.TRANS64.TRYWAIT P0, [R0+URZ], R3 ;  /* 0x00000003000075a7 */ /* 0x0022a400080011ff */
[----:B--2---:R-:W-:Y:S05]  /*83d0*/  @!P0 NANOSLEEP.SYNCS 0x989680 ;  /* 0x009896800000895d */ /* 0x004fea0003900000 */
[----:B------:R-:W2:Y:S02]  /*83e0*/  @!P0 SYNCS.PHASECHK.TRANS64 P0, [R0+URZ], R3 ;  /* 0x00000003000085a7 */ /* 0x000ea400080010ff */
[----:B--2---:R-:W-:Y:S05]  /*83f0*/  @!P0 BRA `(.L_x_174) ;  /* 0xfffffffc00f08947 */ /* 0x004fea000383ffff */
[----:B------:R-:W-:Y:S05]  /*8400*/  BRA `(.L_x_175) ;  /* 0xffffffac00387947 */ /* 0x000fea000383ffff */
.L_x_57:
[----:B---3--:R-:W-:-:S07]  /*8410*/  MOV R0, UR5 ;  /* 0x0000000500007c02 */ /* 0x008fce0008000f00 */
.L_x_176:
[----:B-1----:R1:W2:Y:S02]  /*8420*/  SYNCS.PHASECHK.TRANS64.TRYWAIT P0, [R0+URZ], R3 ;  /* 0x00000003000075a7 */ /* 0x0022a400080011ff */
[----:B--2---:R-:W-:Y:S05]  /*8430*/  @!P0 NANOSLEEP.SYNCS 0x989680 ;  /* 0x009896800000895d */ /* 0x004fea0003900000 */
[----:B------:R-:W2:Y:S02]  /*8440*/  @!P0 SYNCS.PHASECHK.TRANS64 P0, [R0+URZ], R3 ;  /* 0x00000003000085a7 */ /* 0x000ea400080010ff */
[----:B--2---:R-:W-:Y:S05]  /*8450*/  @!P0 BRA `(.L_x_176) ;  /* 0xfffffffc00f08947 */ /* 0x004fea000383ffff */
[----:B------:R-:W-:Y:S05]  /*8460*/  BRA `(.L_x_177) ;  /* 0xffffffac00447947 */ /* 0x000fea000383ffff */
.L_x_58:
[----:B---3--:R-:W-:-:S07]  /*8470*/  MOV R0, UR5 ;  /* 0x0000000500007c02 */ /* 0x008fce0008000f00 */
.L_x_178:
[----:B-1----:R1:W2:Y:S02]  /*8480*/  SYNCS.PHASECHK.TRANS64.TRYWAIT P0, [R0+URZ], R3 ;  /* 0x00000003000075a7 */ /* 0x0022a400080011ff */
[----:B--2---:R-:W-:Y:S05]  /*8490*/  @!P0 NANOSLEEP.SYNCS 0x989680 ;  /* 0x009896800000895d */ /* 0x004fea0003900000 */
[----:B------:R-:W2:Y:S02]  /*84a0*/  @!P0 SYNCS.PHASECHK.TRANS64 P0, [R0+URZ], R3 ;  /* 0x00000003000085a7 */ /* 0x000ea400080010ff */
[----:B--2---:R-:W-:Y:S05]  /*84b0*/  @!P0 BRA `(.L_x_178) ;  /* 0xfffffffc00f08947 */ /* 0x004fea000383ffff */
[----:B------:R-:W-:Y:S05]  /*84c0*/  BRA `(.L_x_179) ;  /* 0xffffffac00507947 */ /* 0x000fea000383ffff */
.L_x_59:
[----:B---3--:R-:W-:-:S07]  /*84d0*/  MOV R0, UR5 ;  /* 0x0000000500007c02 */ /* 0x008fce0008000f00 */
.L_x_180:
[----:B-1----:R1:W2:Y:S02]  /*84e0*/  SYNCS.PHASECHK.TRANS64.TRYWAIT P0, [R0+URZ], R3 ;  /* 0x00000003000075a7 */ /* 0x0022a400080011ff */
[----:B--2---:R-:W-:Y:S05]  /*84f0*/  @!P0 NANOSLEEP.SYNCS 0x989680 ;  /* 0x009896800000895d */ /* 0x004fea0003900000 */
[----:B------:R-:W2:Y:S02]  /*8500*/  @!P0 SYNCS.PHASECHK.TRANS64 P0, [R0+URZ], R3 ;  /* 0x00000003000085a7 */ /* 0x000ea400080010ff */
[----:B--2---:R-:W-:Y:S05]  /*8510*/  @!P0 BRA `(.L_x_180) ;  /* 0xfffffffc00f08947 */ /* 0x004fea000383ffff */
[----:B------:R-:W-:Y:S05]  /*8520*/  BRA `(.L_x_181) ;  /* 0xffffffac005c7947 */ /* 0x000fea000383ffff */
.L_x_60:
[----:B---3--:R-:W-:-:S07]  /*8530*/  MOV R0, UR5 ;  /* 0x0000000500007c02 */ /* 0x008fce0008000f00 */
.L_x_182:
[----:B-1----:R1:W2:Y:S02]  /*8540*/  SYNCS.PHASECHK.TRANS64.TRYWAIT P0, [R0+URZ], R3 ;  /* 0x00000003000075a7 */ /* 0x0022a400080011ff */
[----:B--2---:R-:W-:Y:S05]  /*8550*/  @!P0 NANOSLEEP.SYNCS 0x989680 ;  /* 0x009896800000895d */ /* 0x004fea0003900000 */
[----:B------:R-:W2:Y:S02]  /*8560*/  @!P0 SYNCS.PHASECHK.TRANS64 P0, [R0+URZ], R3 ;  /* 0x00000003000085a7 */ /* 0x000ea400080010ff */
[----:B--2---:R-:W-:Y:S05]  /*8570*/  @!P0 BRA `(.L_x_182) ;  /* 0xfffffffc00f08947 */ /* 0x004fea000383ffff */
[----:B------:R-:W-:Y:S05]  /*8580*/  BRA `(.L_x_183) ;  /* 0xffffffac00687947 */ /* 0x000fea000383ffff */
.L_x_61:
[----:B---3--:R-:W-:-:S07]  /*8590*/  MOV R0, UR5 ;  /* 0x0000000500007c02 */ /* 0x008fce0008000f00 */
.L_x_184:
[----:B-1----:R1:W2:Y:S02]  /*85a0*/  SYNCS.PHASECHK.TRANS64.TRYWAIT P0, [R0+URZ], R3 ;  /* 0x00000003000075a7 */ /* 0x0022a400080011ff */
[----:B--2---:R-:W-:Y:S05]  /*85b0*/  @!P0 NANOSLEEP.SYNCS 0x989680 ;  /* 0x009896800000895d */ /* 0x004fea0003900000 */
[----:B------:R-:W2:Y:S02]  /*85c0*/  @!P0 SYNCS.PHASECHK.TRANS64 P0, [R0+URZ], R3 ;  /* 0x00000003000085a7 */ /* 0x000ea400080010ff */
[----:B--2---:R-:W-:Y:S05]  /*85d0*/  @!P0 BRA `(.L_x_184) ;  /* 0xfffffffc00f08947 */ /* 0x004fea000383ffff */
[----:B------:R-:W-:Y:S05]  /*85e0*/  BRA `(.L_x_185) ;  /* 0xffffffac00747947 */ /* 0x000fea000383ffff */
.L_x_62:
[----:B---3--:R-:W-:-:S07]  /*85f0*/  MOV R0, UR5 ;  /* 0x0000000500007c02 */ /* 0x008fce0008000f00 */
.L_x_186:
[----:B-1----:R1:W2:Y:S02]  /*8600*/  SYNCS.PHASECHK.TRANS64.TRYWAIT P0, [R0+URZ], R3 ;  /* 0x00000003000075a7 */ /* 0x0022a400080011ff */
[----:B--2---:R-:W-:Y:S05]  /*8610*/  @!P0 NANOSLEEP.SYNCS 0x989680 ;  /* 0x009896800000895d */ /* 0x004fea0003900000 */
[----:B------:R-:W2:Y:S02]  /*8620*/  @!P0 SYNCS.PHASECHK.TRANS64 P0, [R0+URZ], R3 ;  /* 0x00000003000085a7 */ /* 0x000ea400080010ff */
[----:B--2---:R-:W-:Y:S05]  /*8630*/  @!P0 BRA `(.L_x_186) ;  /* 0xfffffffc00f08947 */ /* 0x004fea000383ffff */
[----:B------:R-:W-:Y:S05]  /*8640*/  BRA `(.L_x_187) ;  /* 0xffffffac00807947 */ /* 0x000fea000383ffff */
.L_x_63:
[----:B---3--:R-:W-:-:S07]  /*8650*/  MOV R0, UR5 ;  /* 0x0000000500007c02 */ /* 0x008fce0008000f00 */
.L_x_188:
[----:B-1----:R1:W2:Y:S02]  /*8660*/  SYNCS.PHASECHK.TRANS64.TRYWAIT P0, [R0+URZ], R3 ;  /* 0x00000003000075a7 */ /* 0x0022a400080011ff */
[----:B--2---:R-:W-:Y:S05]  /*8670*/  @!P0 NANOSLEEP.SYNCS 0x989680 ;  /* 0x009896800000895d */ /* 0x004fea0003900000 */
[----:B------:R-:W2:Y:S02]  /*8680*/  @!P0 SYNCS.PHASECHK.TRANS64 P0, [R0+URZ], R3 ;  /* 0x00000003000085a7 */ /* 0x000ea400080010ff */
[----:B--2---:R-:W-:Y:S05]  /*8690*/  @!P0 BRA `(.L_x_188) ;  /* 0xfffffffc00f08947 */ /* 0x004fea000383ffff */
[----:B------:R-:W-:Y:S05]  /*86a0*/  BRA `(.L_x_189) ;  /* 0xffffffac008c7947 */ /* 0x000fea000383ffff */
.L_x_64:
[----:B---3--:R-:W-:-:S07]  /*86b0*/  MOV R0, UR5 ;  /* 0x0000000500007c02 */ /* 0x008fce0008000f00 */
.L_x_190:
[----:B-1----:R1:W2:Y:S02]  /*86c0*/  SYNCS.PHASECHK.TRANS64.TRYWAIT P0, [R0+URZ], R3 ;  /* 0x00000003000075a7 */ /* 0x0022a400080011ff */
[----:B--2---:R-:W-:Y:S05]  /*86d0*/  @!P0 NANOSLEEP.SYNCS 0x989680 ;  /* 0x009896800000895d */ /* 0x004fea0003900000 */
[----:B------:R-:W2:Y:S02]  /*86e0*/  @!P0 SYNCS.PHASECHK.TRANS64 P0, [R0+URZ], R3 ;  /* 0x00000003000085a7 */ /* 0x000ea400080010ff */
[----:B--2---:R-:W-:Y:S05]  /*86f0*/  @!P0 BRA `(.L_x_190) ;  /* 0xfffffffc00f08947 */ /* 0x004fea000383ffff */
[----:B------:R-:W-:Y:S05]  /*8700*/  BRA `(.L_x_191) ;  /* 0xffffffac00987947 */ /* 0x000fea000383ffff */
.L_x_65:
[----:B---3--:R-:W-:-:S07]  /*8710*/  MOV R0, UR5 ;  /* 0x0000000500007c02 */ /* 0x008fce0008000f00 */
.L_x_192:
[----:B-1----:R1:W2:Y:S02]  /*8720*/  SYNCS.PHASECHK.TRANS64.TRYWAIT P0, [R0+URZ], R3 ;  /* 0x00000003000075a7 */ /* 0x0022a400080011ff */
[----:B--2---:R-:W-:Y:S05]  /*8730*/  @!P0 NANOSLEEP.SYNCS 0x989680 ;  /* 0x009896800000895d */ /* 0x004fea0003900000 */
[----:B------:R-:W2:Y:S02]  /*8740*/  @!P0 SYNCS.PHASECHK.TRANS64 P0, [R0+URZ], R3 ;  /* 0x00000003000085a7 */ /* 0x000ea400080010ff */
[----:B--2---:R-:W-:Y:S05]  /*8750*/  @!P0 BRA `(.L_x_192) ;  /* 0xfffffffc00f08947 */ /* 0x004fea000383ffff */
[----:B------:R-:W-:Y:S05]  /*8760*/  BRA `(.L_x_193) ;  /* 0xffffffac00a47947 */ /* 0x000fea000383ffff */
.L_x_66:
[----:B---3--:R-:W-:-:S07]  /*8770*/  MOV R0, UR5 ;  /* 0x0000000500007c02 */ /* 0x008fce0008000f00 */
.L_x_194:
[----:B-1----:R1:W2:Y:S02]  /*8780*/  SYNCS.PHASECHK.TRANS64.TRYWAIT P0, [R0+URZ], R3 ;  /* 0x00000003000075a7 */ /* 0x0022a400080011ff */
[----:B--2---:R-:W-:Y:S05]  /*8790*/  @!P0 NANOSLEEP.SYNCS 0x989680 ;  /* 0x009896800000895d */ /* 0x004fea0003900000 */
[----:B------:R-:W2:Y:S02]  /*87a0*/  @!P0 SYNCS.PHASECHK.TRANS64 P0, [R0+URZ], R3 ;  /* 0x00000003000085a7 */ /* 0x000ea400080010ff */
[----:B--2---:R-:W-:Y:S05]  /*87b0*/  @!P0 BRA `(.L_x_194) ;  /* 0xfffffffc00f08947 */ /* 0x004fea000383ffff */
[----:B------:R-:W-:Y:S05]  /*87c0*/  BRA `(.L_x_195) ;  /* 0xffffffac00b07947 */ /* 0x000fea000383ffff */
.L_x_67:
[----:B---3--:R-:W-:-:S07]  /*87d0*/  MOV R0, UR5 ;  /* 0x0000000500007c02 */ /* 0x008fce0008000f00 */
.L_x_196:
[----:B-1----:R1:W2:Y:S02]  /*87e0*/  SYNCS.PHASECHK.TRANS64.TRYWAIT P0, [R0+URZ], R3 ;  /* 0x00000003000075a7 */ /* 0x0022a400080011ff */
[----:B--2---:R-:W-:Y:S05]  /*87f0*/  @!P0 NANOSLEEP.SYNCS 0x989680 ;  /* 0x009896800000895d */ /* 0x004fea0003900000 */
[----:B------:R-:W2:Y:S02]  /*8800*/  @!P0 SYNCS.PHASECHK.TRANS64 P0, [R0+URZ], R3 ;  /* 0x00000003000085a7 */ /* 0x000ea400080010ff */
[----:B--2---:R-:W-:Y:S05]  /*8810*/  @!P0 BRA `(.L_x_196) ;  /* 0xfffffffc00f08947 */ /* 0x004fea000383ffff */
[----:B------:R-:W-:Y:S05]  /*8820*/  BRA `(.L_x_197) ;  /* 0xffffffac00bc7947 */ /* 0x000fea000383ffff */
.L_x_68:
[----:B---3--:R-:W-:-:S07]  /*8830*/  MOV R0, UR5 ;  /* 0x0000000500007c02 */ /* 0x008fce0008000f00 */
.L_x_198:
[----:B-1----:R1:W2:Y:S02]  /*8840*/  SYNCS.PHASECHK.TRANS64.TRYWAIT P0, [R0+URZ], R3 ;  /* 0x00000003000075a7 */ /* 0x0022a400080011ff */
[----:B--2---:R-:W-:Y:S05]  /*8850*/  @!P0 NANOSLEEP.SYNCS 0x989680 ;  /* 0x009896800000895d */ /* 0x004fea0003900000 */
[----:B------:R-:W2:Y:S02]  /*8860*/  @!P0 SYNCS.PHASECHK.TRANS64 P0, [R0+URZ], R3 ;  /* 0x00000003000085a7 */ /* 0x000ea400080010ff */
[----:B--2---:R-:W-:Y:S05]  /*8870*/  @!P0 BRA `(.L_x_198) ;  /* 0xfffffffc00f08947 */ /* 0x004fea000383ffff */
[----:B------:R-:W-:Y:S05]  /*8880*/  BRA `(.L_x_199) ;  /* 0xffffffac00c87947 */ /* 0x000fea000383ffff */
.L_x_69:
[----:B---3--:R-:W-:-:S07]  /*8890*/  MOV R0, UR5 ;  /* 0x0000000500007c02 */ /* 0x008fce0008000f00 */
.L_x_200:
[----:B-1----:R1:W2:Y:S02]  /*88a0*/  SYNCS.PHASECHK.TRANS64.TRYWAIT P0, [R0+URZ], R3 ;  /* 0x00000003000075a7 */ /* 0x0022a400080011ff */
[----:B--2---:R-:W-:Y:S05]  /*88b0*/  @!P0 NANOSLEEP.SYNCS 0x989680 ;  /* 0x009896800000895d */ /* 0x004fea0003900000 */
[----:B------:R-:W2:Y:S02]  /*88c0*/  @!P0 SYNCS.PHASECHK.TRANS64 P0, [R0+URZ], R3 ;  /* 0x00000003000085a7 */ /* 0x000ea400080010ff */
[----:B--2---:R-:W-:Y:S05]  /*88d0*/  @!P0 BRA `(.L_x_200) ;  /* 0xfffffffc00f08947 */ /* 0x004fea000383ffff */
[----:B------:R-:W-:Y:S05]  /*88e0*/  BRA `(.L_x_201) ;  /* 0xffffffac00d47947 */ /* 0x000fea000383ffff */
.L_x_70:
[----:B---3--:R-:W-:-:S07]  /*88f0*/  MOV R0, UR5 ;  /* 0x0000000500007c02 */ /* 0x008fce0008000f00 */
.L_x_202:
[----:B-1----:R1:W2:Y:S02]  /*8900*/  SYNCS.PHASECHK.TRANS64.TRYWAIT P0, [R0+URZ], R3 ;  /* 0x00000003000075a7 */ /* 0x0022a400080011ff */
[----:B--2---:R-:W-:Y:S05]  /*8910*/  @!P0 NANOSLEEP.SYNCS 0x989680 ;  /* 0x009896800000895d */ /* 0x004fea0003900000 */
[----:B------:R-:W2:Y:S02]  /*8920*/  @!P0 SYNCS.PHASECHK.TRANS64 P0, [R0+URZ], R3 ;  /* 0x00000003000085a7 */ /* 0x000ea400080010ff */
[----:B--2---:R-:W-:Y:S05]  /*8930*/  @!P0 BRA `(.L_x_202) ;  /* 0xfffffffc00f08947 */ /* 0x004fea000383ffff */
[----:B------:R-:W-:Y:S05]  /*8940*/  BRA `(.L_x_203) ;  /* 0xffffffac00e07947 */ /* 0x000fea000383ffff */
.L_x_71:
[----:B---3--:R-:W-:-:S07]  /*8950*/  MOV R0, UR5 ;  /* 0x0000000500007c02 */ /* 0x008fce0008000f00 */
.L_x_204:
[----:B-1----:R1:W2:Y:S02]  /*8960*/  SYNCS.PHASECHK.TRANS64.TRYWAIT P0, [R0+URZ], R3 ;  /* 0x00000003000075a7 */ /* 0x0022a400080011ff */
[----:B--2---:R-:W-:Y:S05]  /*8970*/  @!P0 NANOSLEEP.SYNCS 0x989680 ;  /* 0x009896800000895d */ /* 0x004fea0003900000 */
[----:B------:R-:W2:Y:S02]  /*8980*/  @!P0 SYNCS.PHASECHK.TRANS64 P0, [R0+URZ], R3 ;  /* 0x00000003000085a7 */ /* 0x000ea400080010ff */
[----:B--2---:R-:W-:Y:S05]  /*8990*/  @!P0 BRA `(.L_x_204) ;  /* 0xfffffffc00f08947 */ /* 0x004fea000383ffff */
[----:B------:R-:W-:Y:S05]  /*89a0*/  BRA `(.L_x_205) ;  /* 0xffffffac00ec7947 */ /* 0x000fea000383ffff */
.L_x_72:
[----:B---3--:R-:W-:-:S07]  /*89b0*/  MOV R0, UR5 ;  /* 0x0000000500007c02 */ /* 0x008fce0008000f00 */
.L_x_206:
[----:B-1----:R1:W2:Y:S02]  /*89c0*/  SYNCS.PHASECHK.TRANS64.TRYWAIT P0, [R0+URZ], R3 ;  /* 0x00000003000075a7 */ /* 0x0022a400080011ff */
[----:B--2---:R-:W-:Y:S05]  /*89d0*/  @!P0 NANOSLEEP.SYNCS 0x989680 ;  /* 0x009896800000895d */ /* 0x004fea0003900000 */
[----:B------:R-:W2:Y:S02]  /*89e0*/  @!P0 SYNCS.PHASECHK.TRANS64 P0, [R0+URZ], R3 ;  /* 0x00000003000085a7 */ /* 0x000ea400080010ff */
[----:B--2---:R-:W-:Y:S05]  /*89f0*/  @!P0 BRA `(.L_x_206) ;  /* 0xfffffffc00f08947 */ /* 0x004fea000383ffff */
[----:B------:R-:W-:Y:S05]  /*8a00*/  BRA `(.L_x_207) ;  /* 0xffffffac00f87947 */ /* 0x000fea000383ffff */
.L_x_73:
[----:B---3--:R-:W-:-:S07]  /*8a10*/  MOV R0, UR5 ;  /* 0x0000000500007c02 */ /* 0x008fce0008000f00 */
.L_x_208:
[----:B-1----:R1:W2:Y:S02]  /*8a20*/  SYNCS.PHASECHK.TRANS64.TRYWAIT P0, [R0+URZ], R3 ;  /* 0x00000003000075a7 */ /* 0x0022a400080011ff */
[----:B--2---:R-:W-:Y:S05]  /*8a30*/  @!P0 NANOSLEEP.SYNCS 0x989680 ;  /* 0x009896800000895d */ /* 0x004fea0003900000 */
[----:B------:R-:W2:Y:S02]  /*8a40*/  @!P0 SYNCS.PHASECHK.TRANS64 P0, [R0+URZ], R3 ;  /* 0x00000003000085a7 */ /* 0x000ea400080010ff */
[----:B--2---:R-:W-:Y:S05]  /*8a50*/  @!P0 BRA `(.L_x_208) ;  /* 0xfffffffc00f08947 */ /* 0x004fea000383ffff */
[----:B------:R-:W-:Y:S05]  /*8a60*/  BRA `(.L_x_209) ;  /* 0xffffffb000047947 */ /* 0x000fea000383ffff */
.L_x_74:
[----:B---3--:R-:W-:-:S07]  /*8a70*/  MOV R0, UR5 ;  /* 0x0000000500007c02 */ /* 0x008fce0008000f00 */
.L_x_210:
[----:B-1----:R1:W2:Y:S02]  /*8a80*/  SYNCS.PHASECHK.TRANS64.TRYWAIT P0, [R0+URZ], R3 ;  /* 0x00000003000075a7 */ /* 0x0022a400080011ff */
[----:B--2---:R-:W-:Y:S05]  /*8a90*/  @!P0 NANOSLEEP.SYNCS 0x989680 ;  /* 0x009896800000895d */ /* 0x004fea0003900000 */
[----:B------:R-:W2:Y:S02]  /*8aa0*/  @!P0 SYNCS.PHASECHK.TRANS64 P0, [R0+URZ], R3 ;  /* 0x00000003000085a7 */ /* 0x000ea400080010ff */
[----:B--2---:R-:W-:Y:S05]  /*8ab0*/  @!P0 BRA `(.L_x_210) ;  /* 0xfffffffc00f08947 */ /* 0x004fea000383ffff */
[----:B------:R-:W-:Y:S05]  /*8ac0*/  BRA `(.L_x_211) ;  /* 0xffffffb000107947 */ /* 0x000fea000383ffff */
.L_x_75:
[----:B---3--:R-:W-:-:S07]  /*8ad0*/  MOV R0, UR5 ;  /* 0x0000000500007c02 */ /* 0x008fce0008000f00 */
.L_x_212:
[----:B-1----:R1:W2:Y:S02]  /*8ae0*/  SYNCS.PHASECHK.TRANS64.TRYWAIT P0, [R0+URZ], R3 ;  /* 0x00000003000075a7 */ /* 0x0022a400080011ff */
[----:B--2---:R-:W-:Y:S05]  /*8af0*/  @!P0 NANOSLEEP.SYNCS 0x989680 ;  /* 0x009896800000895d */ /* 0x004fea0003900000 */
[----:B------:R-:W2:Y:S02]  /*8b00*/  @!P0 SYNCS.PHASECHK.TRANS64 P0, [R0+URZ], R3 ;  /* 0x00000003000085a7 */ /* 0x000ea400080010ff */
[----:B--2---:R-:W-:Y:S05]  /*8b10*/  @!P0 BRA `(.L_x_212) ;  /* 0xfffffffc00f08947 */ /* 0x004fea000383ffff */
[----:B------:R-:W-:Y:S05]  /*8b20*/  BRA `(.L_x_213) ;  /* 0xffffffb0001c7947 */ /* 0x000fea000383ffff */
.L_x_76:
[----:B---3--:R-:W-:-:S07]  /*8b30*/  MOV R0, UR5 ;  /* 0x0000000500007c02 */ /* 0x008fce0008000f00 */
.L_x_214:
[----:B-1----:R1:W2:Y:S02]  /*8b40*/  SYNCS.PHASECHK.TRANS64.TRYWAIT P0, [R0+URZ], R3 ;  /* 0x00000003000075a7 */ /* 0x0022a400080011ff */
[----:B--2---:R-:W-:Y:S05]  /*8b50*/  @!P0 NANOSLEEP.SYNCS 0x989680 ;  /* 0x009896800000895d */ /* 0x004fea0003900000 */
[----:B------:R-:W2:Y:S02]  /*8b60*/  @!P0 SYNCS.PHASECHK.TRANS64 P0, [R0+URZ], R3 ;  /* 0x00000003000085a7 */ /* 0x000ea400080010ff */
[----:B--2---:R-:W-:Y:S05]  /*8b70*/  @!P0 BRA `(.L_x_214) ;  /* 0xfffffffc00f08947 */ /* 0x004fea000383ffff */
[----:B------:R-:W-:Y:S05]  /*8b80*/  BRA `(.L_x_215) ;  /* 0xffffffb000287947 */ /* 0x000fea000383ffff */
.L_x_77:
[----:B---3--:R-:W-:-:S07]  /*8b90*/  MOV R0, UR5 ;  /* 0x0000000500007c02 */ /* 0x008fce0008000f00 */
.L_x_216:
[----:B-1----:R1:W2:Y:S02]  /*8ba0*/  SYNCS.PHASECHK.TRANS64.TRYWAIT P0, [R0+URZ], R3 ;  /* 0x00000003000075a7 */ /* 0x0022a400080011ff */
[----:B--2---:R-:W-:Y:S05]  /*8bb0*/  @!P0 NANOSLEEP.SYNCS 0x989680 ;  /* 0x009896800000895d */ /* 0x004fea0003900000 */
[----:B------:R-:W2:Y:S02]  /*8bc0*/  @!P0 SYNCS.PHASECHK.TRANS64 P0, [R0+URZ], R3 ;  /* 0x00000003000085a7 */ /* 0x000ea400080010ff */
[----:B--2---:R-:W-:Y:S05]  /*8bd0*/  @!P0 BRA `(.L_x_216) ;  /* 0xfffffffc00f08947 */ /* 0x004fea000383ffff */
[----:B------:R-:W-:Y:S05]  /*8be0*/  BRA `(.L_x_217) ;  /* 0xffffffb000347947 */ /* 0x000fea000383ffff */
.L_x_78:
[----:B---3--:R-:W-:-:S07]  /*8bf0*/  MOV R0, UR5 ;  /* 0x0000000500007c02 */ /* 0x008fce0008000f00 */
.L_x_218:
[----:B-1----:R1:W2:Y:S02]  /*8c00*/  SYNCS.PHASECHK.TRANS64.TRYWAIT P0, [R0+URZ], R3 ;  /* 0x00000003000075a7 */ /* 0x0022a400080011ff */
[----:B--2---:R-:W-:Y:S05]  /*8c10*/  @!P0 NANOSLEEP.SYNCS 0x989680 ;  /* 0x009896800000895d */ /* 0x004fea0003900000 */
[----:B------:R-:W2:Y:S02]  /*8c20*/  @!P0 SYNCS.PHASECHK.TRANS64 P0, [R0+URZ], R3 ;  /* 0x00000003000085a7 */ /* 0x000ea400080010ff */
[----:B--2---:R-:W-:Y:S05]  /*8c30*/  @!P0 BRA `(.L_x_218) ;  /* 0xfffffffc00f08947 */ /* 0x004fea000383ffff */
[----:B------:R-:W-:Y:S05]  /*8c40*/  BRA `(.L_x_219) ;  /* 0xffffffb000407947 */ /* 0x000fea000383ffff */
.L_x_81:
[----:B-1----:R1:W2:Y:S02]  /*8c50*/  SYNCS.PHASECHK.TRANS64.TRYWAIT P0, [R0+URZ+0x2c0], R5 ;  /* 0x0002c005000075a7 */ /* 0x0022a400080011ff */
[----:B--2---:R-:W-:Y:S05]  /*8c60*/  @!P0 NANOSLEEP.SYNCS 0x989680 ;  /* 0x009896800000895d */ /* 0x004fea0003900000 */
[----:B------:R-:W2:Y:S02]  /*8c70*/  @!P0 SYNCS.PHASECHK.TRANS64 P0, [R0+URZ+0x2c0], R5 ;  /* 0x0002c005000085a7 */ /* 0x000ea400080010ff */
[----:B--2---:R-:W-:Y:S05]  /*8c80*/  @!P0 BRA `(.L_x_81) ;  /* 0xfffffffc00f08947 */ /* 0x004fea000383ffff */
[----:B------:R-:W-:Y:S05]  /*8c90*/  BRA `(.L_x_220) ;  /* 0xffffffb000a07947 */ /* 0x000fea000383ffff */
.L_x_82:
[----:B------:R-:W-:-:S07]  /*8ca0*/  MOV R0, UR5 ;  /* 0x0000000500007c02 */ /* 0x000fce0008000f00 */
.L_x_221:
[----:B-1----:R1:W2:Y:S02]  /*8cb0*/  SYNCS.PHASECHK.TRANS64.TRYWAIT P0, [R0+URZ+0x270], R7 ;  /* 0x00027007000075a7 */ /* 0x0022a400080011ff */
[----:B--2---:R-:W-:Y:S05]  /*8cc0*/  @!P0 NANOSLEEP.SYNCS 0x989680 ;  /* 0x009896800000895d */ /* 0x004fea0003900000 */
[----:B------:R-:W2:Y:S02]  /*8cd0*/  @!P0 SYNCS.PHASECHK.TRANS64 P0, [R0+URZ+0x270], R7 ;  /* 0x00027007000085a7 */ /* 0x000ea400080010ff */
[----:B--2---:R-:W-:Y:S05]  /*8ce0*/  @!P0 BRA `(.L_x_221) ;  /* 0xfffffffc00f08947 */ /* 0x004fea000383ffff */
[----:B------:R-:W-:Y:S05]  /*8cf0*/  BRA `(.L_x_222) ;  /* 0xffffffb000b07947 */ /* 0x000fea000383ffff */
.L_x_83:
[----:B-1----:R1:W2:Y:S02]  /*8d00*/  SYNCS.PHASECHK.TRANS64.TRYWAIT P1, [R0+URZ+0x260], R5 ;  /* 0x00026005000075a7 */ /* 0x0022a400080211ff */
[----:B--2---:R-:W-:Y:S05]  /*8d10*/  @!P1 NANOSLEEP.SYNCS 0x989680 ;  /* 0x009896800000995d */ /* 0x004fea0003900000 */
[----:B------:R-:W2:Y:S02]  /*8d20*/  @!P1 SYNCS.PHASECHK.TRANS64 P1, [R0+URZ+0x260], R5 ;  /* 0x00026005000095a7 */ /* 0x000ea400080210ff */
[----:B--2---:R-:W-:Y:S05]  /*8d30*/  @!P1 BRA `(.L_x_83) ;  /* 0xfffffffc00f09947 */ /* 0x004fea000383ffff */
[----:B------:R-:W-:Y:S05]  /*8d40*/  BRA `(.L_x_223) ;  /* 0xffffffb000e07947 */ /* 0x000fea000383ffff */
.L_x_86:
[----:B------:R-:W-:-:S07]  /*8d50*/  MOV R0, UR5 ;  /* 0x0000000500007c02 */ /* 0x000fce0008000f00 */
.L_x_224:
[----:B-1----:R1:W2:Y:S02]  /*8d60*/  SYNCS.PHASECHK.TRANS64.TRYWAIT P0, [R0+URZ+0x270], R3 ;  /* 0x00027003000075a7 */ /* 0x0022a400080011ff */
[----:B--2---:R-:W-:Y:S05]  /*8d70*/  @!P0 NANOSLEEP.SYNCS 0x989680 ;  /* 0x009896800000895d */ /* 0x004fea0003900000 */
[----:B------:R-:W2:Y:S02]  /*8d80*/  @!P0 SYNCS.PHASECHK.TRANS64 P0, [R0+URZ+0x270], R3 ;  /* 0x00027003000085a7 */ /* 0x000ea400080010ff */
[----:B--2---:R-:W-:Y:S05]  /*8d90*/  @!P0 BRA `(.L_x_224) ;  /* 0xfffffffc00f08947 */ /* 0x004fea000383ffff */
[----:B------:R-:W-:Y:S05]  /*8da0*/  BRA `(.L_x_85) ;  /* 0xffffffb400347947 */ /* 0x000fea000383ffff */
.L_x_95:
[----:B-1----:R-:W-:-:S04]  /*8db0*/  MOV R4, UR6 ;  /* 0x0000000600047c02 */ /* 0x002fc80008000f00 */
[----:B------:R1:W2:Y:S03]  /*8dc0*/  SYNCS.PHASECHK.TRANS64.TRYWAIT P0, [R4+URZ+0x8], R5 ;  /* 0x00000805040075a7 */ /* 0x0002a600080011ff */
[----:B--2---:R-:W-:Y:S05]  /*8dd0*/  @!P0 NANOSLEEP.SYNCS 0x989680 ;  /* 0x009896800000895d */ /* 0x004fea0003900000 */
[----:B------:R-:W2:Y:S02]  /*8de0*/  @!P0 SYNCS.PHASECHK.TRANS64 P0, [R4+URZ+0x8], R5 ;  /* 0x00000805040085a7 */ /* 0x000ea400080010ff */
[----:B--2---:R-:W-:Y:S05]  /*8df0*/  @!P0 BRA `(.L_x_95) ;  /* 0xfffffffc00ec8947 */ /* 0x004fea000383ffff */
[----:B------:R-:W-:Y:S05]  /*8e00*/  BRA `(.L_x_94) ;  /* 0xffffffb400e87947 */ /* 0x000fea000383ffff */
.L_x_97:
[----:B------:R-:W-:Y:S01]  /*8e10*/  BSSY B0, `(.L_x_225) ;  /* 0x0000006000007945 */ /* 0x000fe20003800000 */
[----:B------:R-:W-:-:S07]  /*8e20*/  MOV R15, 0xffffffff ;  /* 0xffffffff000f7802 */ /* 0x000fce0000000f00 */
[----:B-1---5:R-:W-:Y:S05]  /*8e30*/  WARPSYNC.COLLECTIVE R15, `(.L_x_226) ;  /* 0x000000000f0c7348 */ /* 0x022fea0003c00000 */
[----:B------:R-:W-:Y:S02]  /*8e40*/  ELECT P6, UR79, PT ;  /* 0x00000000004f782f */ /* 0x000fe400038c0000 */
[----:B------:R-:W-:Y:S01]  /*8e50*/  MOV R14, UR79 ;  /* 0x0000004f000e7c02 */ /* 0x000fe20008000f00 */
[----:B-1---5:R-:W-:Y:S10]  /*8e60*/  ENDCOLLECTIVE ;  /* 0x000000000000791b */ /* 0x022ff40003800000 */
.L_x_226:
[----:B------:R-:W-:Y:S05]  /*8e70*/  BSYNC B0 ;  /* 0x0000000000007941 */ /* 0x000fea0003800000 */
.L_x_225:
[----:B------:R-:W-:Y:S05]  /*8e80*/  BRA `(.L_x_227) ;  /* 0xffffffb800187947 */ /* 0x000fea000383ffff */
.L_x_99:
[----:B-1----:R-:W-:-:S04]  /*8e90*/  MOV R2, UR6 ;  /* 0x0000000600027c02 */ /* 0x002fc80008000f00 */
[----:B------:R1:W2:Y:S03]  /*8ea0*/  SYNCS.PHASECHK.TRANS64.TRYWAIT P0, [R2+URZ+0x8], R3 ;  /* 0x00000803020075a7 */ /* 0x0002a600080011ff */
[----:B--2---:R-:W-:Y:S05]  /*8eb0*/  @!P0 NANOSLEEP.SYNCS 0x989680 ;  /* 0x009896800000895d */ /* 0x004fea0003900000 */
[----:B------:R-:W2:Y:S02]  /*8ec0*/  @!P0 SYNCS.PHASECHK.TRANS64 P0, [R2+URZ+0x8], R3 ;  /* 0x00000803020085a7 */ /* 0x000ea400080010ff */
[----:B--2---:R-:W-:Y:S05]  /*8ed0*/  @!P0 BRA `(.L_x_99) ;  /* 0xfffffffc00ec8947 */ /* 0x004fea000383ffff */
[----:B------:R-:W-:Y:S05]  /*8ee0*/  BRA `(.L_x_98) ;  /* 0xffffffb8001c7947 */ /* 0x000fea000383ffff */
.L_x_100:
[----:B-1----:R1:W2:Y:S02]  /*8ef0*/  SYNCS.PHASECHK.TRANS64.TRYWAIT P0, [R0+URZ+0x260], R5 ;  /* 0x00026005000075a7 */ /* 0x0022a400080011ff */
[----:B--2---:R-:W-:Y:S05]  /*8f00*/  @!P0 NANOSLEEP.SYNCS 0x989680 ;  /* 0x009896800000895d */ /* 0x004fea0003900000 */
[----:B------:R-:W2:Y:S02]  /*8f10*/  @!P0 SYNCS.PHASECHK.TRANS64 P0, [R0+URZ+0x260], R5 ;  /* 0x00026005000085a7 */ /* 0x000ea400080010ff */
[----:B--2---:R-:W-:Y:S05]  /*8f20*/  @!P0 BRA `(.L_x_100) ;  /* 0xfffffffc00f08947 */ /* 0x004fea000383ffff */
[----:B------:R-:W-:Y:S05]  /*8f30*/  BRA `(.L_x_228) ;  /* 0xffffffb800f87947 */ /* 0x000fea000383ffff */
.L_x_102:
[----:B------:R-:W-:-:S07]  /*8f40*/  MOV R0, UR10 ;  /* 0x0000000a00007c02 */ /* 0x000fce0008000f00 */
.L_x_229:
[----:B-1----:R1:W2:Y:S02]  /*8f50*/  SYNCS.PHASECHK.TRANS64.TRYWAIT P0, [R0+URZ+0x2a0], R5 ;  /* 0x0002a005000075a7 */ /* 0x0022a400080011ff */
[----:B--2---:R-:W-:Y:S05]  /*8f60*/  @!P0 NANOSLEEP.SYNCS 0x989680 ;  /* 0x009896800000895d */ /* 0x004fea0003900000 */
[----:B------:R-:W2:Y:S02]  /*8f70*/  @!P0 SYNCS.PHASECHK.TRANS64 P0, [R0+URZ+0x2a0], R5 ;  /* 0x0002a005000085a7 */ /* 0x000ea400080010ff */
[----:B--2---:R-:W-:Y:S05]  /*8f80*/  @!P0 BRA `(.L_x_229) ;  /* 0xfffffffc00f08947 */ /* 0x004fea000383ffff */
[----:B------:R-:W-:Y:S05]  /*8f90*/  BRA `(.L_x_230) ;  /* 0xffffffbc00447947 */ /* 0x000fea000383ffff */
.L_x_105:
[----:B------:R-:W-:Y:S07]  /*8fa0*/  MOV R0, UR9 ;  /* 0x0000000900007c02 */ /* 0x000fee0008000f00 */
.L_x_231:
[----:B-1----:R1:W2:Y:S02]  /*8fb0*/  SYNCS.PHASECHK.TRANS64.TRYWAIT P0, [R0+URZ], R5 ;  /* 0x00000005000075a7 */ /* 0x0022a400080011ff */
[----:B--2---:R-:W-:Y:S05]  /*8fc0*/  @!P0 NANOSLEEP.SYNCS 0x989680 ;  /* 0x009896800000895d */ /* 0x004fea0003900000 */
[----:B------:R-:W2:Y:S02]  /*8fd0*/  @!P0 SYNCS.PHASECHK.TRANS64 P0, [R0+URZ], R5 ;  /* 0x00000005000085a7 */ /* 0x000ea400080010ff */
[----:B--2---:R-:W-:Y:S05]  /*8fe0*/  @!P0 BRA `(.L_x_231) ;  /* 0xfffffffc00f08947 */ /* 0x004fea000383ffff */
[----:B------:R-:W-:Y:S05]  /*8ff0*/  BRA `(.L_x_104) ;  /* 0xffffffbc00587947 */ /* 0x000fea000383ffff */
.L_x_109:
[----:B-1----:R-:W-:-:S07]  /*9000*/  MOV R0, UR7 ;  /* 0x0000000700007c02 */ /* 0x002fce0008000f00 */
.L_x_232:
[----:B-1----:R1:W2:Y:S02]  /*9010*/  SYNCS.PHASECHK.TRANS64.TRYWAIT P0, [R0+URZ], R3 ;  /* 0x00000003000075a7 */ /* 0x0022a400080011ff */
[----:B--2---:R-:W-:Y:S05]  /*9020*/  @!P0 NANOSLEEP.SYNCS 0x989680 ;  /* 0x009896800000895d */ /* 0x004fea0003900000 */
[----:B------:R-:W2:Y:S02]  /*9030*/  @!P0 SYNCS.PHASECHK.TRANS64 P0, [R0+URZ], R3 ;  /* 0x00000003000085a7 */ /* 0x000ea400080010ff */
[----:B--2---:R-:W-:Y:S05]  /*9040*/  @!P0 BRA `(.L_x_232) ;  /* 0xfffffffc00f08947 */ /* 0x004fea000383ffff */
[----:B------:R-:W-:Y:S05]  /*9050*/  BRA `(.L_x_233) ;  /* 0xffffffc000247947 */ /* 0x000fea000383ffff */
.L_x_110:
[----:B------:R-:W-:-:S07]  /*9060*/  MOV R0, UR7 ;  /* 0x0000000700007c02 */ /* 0x000fce0008000f00 */
.L_x_234:
[----:B-1----:R1:W2:Y:S02]  /*9070*/  SYNCS.PHASECHK.TRANS64.TRYWAIT P0, [R0+URZ], R3 ;  /* 0x00000003000075a7 */ /* 0x0022a400080011ff */
[----:B--2---:R-:W-:Y:S05]  /*9080*/  @!P0 NANOSLEEP.SYNCS 0x989680 ;  /* 0x009896800000895d */ /* 0x004fea0003900000 */
[----:B------:R-:W2:Y:S02]  /*9090*/  @!P0 SYNCS.PHASECHK.TRANS64 P0, [R0+URZ], R3 ;  /* 0x00000003000085a7 */ /* 0x000ea400080010ff */
[----:B--2---:R-:W-:Y:S05]  /*90a0*/  @!P0 BRA `(.L_x_234) ;  /* 0xfffffffc00f08947 */ /* 0x004fea000383ffff */
[----:B------:R-:W-:Y:S05]  /*90b0*/  BRA `(.L_x_235) ;  /* 0xffffffc000307947 */ /* 0x000fea000383ffff */
.L_x_111:
[----:B------:R-:W-:-:S07]  /*90c0*/  MOV R0, UR7 ;  /* 0x0000000700007c02 */ /* 0x000fce0008000f00 */
.L_x_236:
[----:B-1----:R1:W2:Y:S02]  /*90d0*/  SYNCS.PHASECHK.TRANS64.TRYWAIT P0, [R0+URZ], R3 ;  /* 0x00000003000075a7 */ /* 0x0022a400080011ff */
[----:B--2---:R-:W-:Y:S05]  /*90e0*/  @!P0 NANOSLEEP.SYNCS 0x989680 ;  /* 0x009896800000895d */ /* 0x004fea0003900000 */
[----:B------:R-:W2:Y:S02]  /*90f0*/  @!P0 SYNCS.PHASECHK.TRANS64 P0, [R0+URZ], R3 ;  /* 0x00000003000085a7 */ /* 0x000ea400080010ff */
[----:B--2---:R-:W-:Y:S05]  /*9100*/  @!P0 BRA `(.L_x_236) ;  /* 0xfffffffc00f08947 */ /* 0x004fea000383ffff */
[----:B------:R-:W-:Y:S05]  /*9110*/  BRA `(.L_x_237) ;  /* 0xffffffc0003c7947 */ /* 0x000fea000383ffff */
.L_x_114:
[----:B------:R-:W-:-:S07]  /*9120*/  MOV R0, UR8 ;  /* 0x0000000800007c02 */ /* 0x000fce0008000f00 */
.L_x_238:
[----:B-1----:R1:W2:Y:S02]  /*9130*/  SYNCS.PHASECHK.TRANS64.TRYWAIT P1, [R0+URZ+0x2e0], R3 ;  /* 0x0002e003000075a7 */ /* 0x0022a400080211ff */
[----:B--2---:R-:W-:Y:S05]  /*9140*/  @!P1 NANOSLEEP.SYNCS 0x989680 ;  /* 0x009896800000995d */ /* 0x004fea0003900000 */
[----:B------:R-:W2:Y:S02]  /*9150*/  @!P1 SYNCS.PHASECHK.TRANS64 P1, [R0+URZ+0x2e0], R3 ;  /* 0x0002e003000095a7 */ /* 0x000ea400080210ff */
[----:B--2---:R-:W-:Y:S05]  /*9160*/  @!P1 BRA `(.L_x_238) ;  /* 0xfffffffc00f09947 */ /* 0x004fea000383ffff */
[----:B------:R-:W-:Y:S05]  /*9170*/  BRA `(.L_x_239) ;  /* 0xffffffc000887947 */ /* 0x000fea000383ffff */
.L_x_119:
[----:B--2---:R2:W4:Y:S02]  /*9180*/  SYNCS.PHASECHK.TRANS64.TRYWAIT P0, [R0+URZ+0x260], R3 ;  /* 0x00026003000075a7 */ /* 0x00452400080011ff */
[----:B----4-:R-:W-:Y:S05]  /*9190*/  @!P0 NANOSLEEP.SYNCS 0x989680 ;  /* 0x009896800000895d */ /* 0x010fea0003900000 */
[----:B------:R-:W4:Y:S02]  /*91a0*/  @!P0 SYNCS.PHASECHK.TRANS64 P0, [R0+URZ+0x260], R3 ;  /* 0x00026003000085a7 */ /* 0x000f2400080010ff */
[----:B----4-:R-:W-:Y:S05]  /*91b0*/  @!P0 BRA `(.L_x_119) ;  /* 0xfffffffc00f08947 */ /* 0x010fea000383ffff */
[----:B------:R-:W-:Y:S05]  /*91c0*/  BRA `(.L_x_240) ;  /* 0xffffffc4008c7947 */ /* 0x000fea000383ffff */
.L_x_122:
[----:B------:R-:W-:Y:S07]  /*91d0*/  MOV R0, UR6 ;  /* 0x0000000600007c02 */ /* 0x000fee0008000f00 */
.L_x_241:
[----:B--2---:R2:W4:Y:S02]  /*91e0*/  SYNCS.PHASECHK.TRANS64.TRYWAIT P0, [R0+URZ+0x258], R3 ;  /* 0x00025803000075a7 */ /* 0x00452400080011ff */
[----:B----4-:R-:W-:Y:S05]  /*91f0*/  @!P0 NANOSLEEP.SYNCS 0x989680 ;  /* 0x009896800000895d */ /* 0x010fea0003900000 */
[----:B------:R-:W4:Y:S02]  /*9200*/  @!P0 SYNCS.PHASECHK.TRANS64 P0, [R0+URZ+0x258], R3 ;  /* 0x00025803000085a7 */ /* 0x000f2400080010ff */
[----:B----4-:R-:W-:Y:S05]  /*9210*/  @!P0 BRA `(.L_x_241) ;  /* 0xfffffffc00f08947 */ /* 0x010fea000383ffff */
[----:B------:R-:W-:Y:S05]  /*9220*/  BRA `(.L_x_121) ;  /* 0xffffffc800787947 */ /* 0x000fea000383ffff */
.L_x_125:
[----:B------:R-:W-:Y:S07]  /*9230*/  MOV R3, UR6 ;  /* 0x0000000600037c02 */ /* 0x000fee0008000f00 */
.L_x_242:
[----:B-1----:R1:W2:Y:S02]  /*9240*/  SYNCS.PHASECHK.TRANS64.TRYWAIT P2, [R3+URZ+0x248], R26 ;  /* 0x0002481a030075a7 */ /* 0x0022a400080411ff */
[----:B--2---:R-:W-:Y:S05]  /*9250*/  @!P2 NANOSLEEP.SYNCS 0x989680 ;  /* 0x009896800000a95d */ /* 0x004fea0003900000 */
[----:B------:R-:W2:Y:S02]  /*9260*/  @!P2 SYNCS.PHASECHK.TRANS64 P2, [R3+URZ+0x248], R26 ;  /* 0x0002481a0300a5a7 */ /* 0x000ea400080410ff */
[----:B--2---:R-:W-:Y:S05]  /*9270*/  @!P2 BRA `(.L_x_242) ;  /* 0xfffffffc00f0a947 */ /* 0x004fea000383ffff */
[----:B------:R-:W-:Y:S05]  /*9280*/  BRA `(.L_x_243) ;  /* 0xffffffcc000c7947 */ /* 0x000fea000383ffff */
.L_x_128:
[----:B--2---:R2:W3:Y:S02]  /*9290*/  SYNCS.PHASECHK.TRANS64.TRYWAIT P0, [R0+URZ+0x260], R3 ;  /* 0x00026003000075a7 */ /* 0x0044e400080011ff */
[----:B---3--:R-:W-:Y:S05]  /*92a0*/  @!P0 NANOSLEEP.SYNCS 0x989680 ;  /* 0x009896800000895d */ /* 0x008fea0003900000 */
[----:B------:R-:W3:Y:S02]  /*92b0*/  @!P0 SYNCS.PHASECHK.TRANS64 P0, [R0+URZ+0x260], R3 ;  /* 0x00026003000085a7 */ /* 0x000ee400080010ff */
[----:B---3--:R-:W-:Y:S05]  /*92c0*/  @!P0 BRA `(.L_x_128) ;  /* 0xfffffffc00f08947 */ /* 0x008fea000383ffff */
[----:B------:R-:W-:Y:S05]  /*92d0*/  BRA `(.L_x_244) ;  /* 0xffffffd0006c7947 */ /* 0x000fea000383ffff */
.L_x_139:
[----:B-1----:R-:W-:Y:S04]  /*92e0*/  MOV R0, UR43 ;  /* 0x0000002b00007c02 */ /* 0x002fe80008000f00 */
[----:B------:R1:W2:Y:S03]  /*92f0*/  SYNCS.PHASECHK.TRANS64.TRYWAIT P1, [R0+URZ+0x240], R3 ;  /* 0x00024003000075a7 */ /* 0x0002a600080211ff */
[----:B--2---:R-:W-:Y:S05]  /*9300*/  @!P1 NANOSLEEP.SYNCS 0x989680 ;  /* 0x009896800000995d */ /* 0x004fea0003900000 */
[----:B------:R-:W2:Y:S02]  /*9310*/  @!P1 SYNCS.PHASECHK.TRANS64 P1, [R0+URZ+0x240], R3 ;  /* 0x00024003000095a7 */ /* 0x000ea400080210ff */
[----:B--2---:R-:W-:Y:S05]  /*9320*/  @!P1 BRA `(.L_x_139) ;  /* 0xfffffffc00ec9947 */ /* 0x004fea000383ffff */
[----:B------:R-:W-:Y:S05]  /*9330*/  BRA `(.L_x_138) ;  /* 0xffffffdc004c7947 */ /* 0x000fea000383ffff */
.L_x_141:
[----:B------:R1:W1:Y:S02]  /*9340*/  SYNCS.PHASECHK.TRANS64.TRYWAIT P1, [R113+URZ+0x280], R2 ;  /* 0x00028002710075a7 */ /* 0x00026400080211ff */
[----:B-1----:R-:W-:Y:S05]  /*9350*/  @!P1 NANOSLEEP.SYNCS 0x989680 ;  /* 0x009896800000995d */ /* 0x002fea0003900000 */
[----:B------:R-:W1:Y:S02]  /*9360*/  @!P1 SYNCS.PHASECHK.TRANS64 P1, [R113+URZ+0x280], R2 ;  /* 0x00028002710095a7 */ /* 0x000e6400080210ff */
[----:B-1----:R-:W-:Y:S05]  /*9370*/  @!P1 BRA `(.L_x_141) ;  /* 0xfffffffc00f09947 */ /* 0x002fea000383ffff */
[----:B------:R-:W-:Y:S05]  /*9380*/  BRA `(.L_x_140) ;  /* 0xffffffdc00887947 */ /* 0x000fea000383ffff */
        .weak           $__internal_0_$__cuda_sm10x_tcgen05_guardrail_trap_col_being_dealloced_not_returned_by_alloc
        .type           $__internal_0_$__cuda_sm10x_tcgen05_guardrail_trap_col_being_dealloced_not_returned_by_alloc,@function
        .size           $__internal_0_$__cuda_sm10x_tcgen05_guardrail_trap_col_being_dealloced_not_returned_by_alloc,($__internal_1_$__cuda_sm10x_tcgen05_guardrail_trap_phase_invalid_during_alloc - $__internal_0_$__cuda_sm10x_tcgen05_guardrail_trap_col_being_dealloced_not_returned_by_alloc)
$__internal_0_$__cuda_sm10x_tcgen05_guardrail_trap_col_being_dealloced_not_returned_by_alloc:
[----:B------:R-:W-:Y:S05]  /*9390*/  BPT.TRAP 0x1 ;  /* 0x000000040000795c */ /* 0x000fea0000300000 */
[----:B------:R-:W-:-:S04]  /*93a0*/  HFMA2 R3, -RZ, RZ, 0, 0 ;  /* 0x00000000ff037431 */ /* 0x000fc800000001ff */
[----:B------:R-:W-:Y:S05]  /*93b0*/  RET.REL.NODEC R2 `(_ZN7cutlass13device_kernelINS_4gemm6kernel13GemmUniversalIN4cute5tupleIJiiiiEEENS1_10collective13CollectiveMmaINS1_35MainloopSm100TmaUmmaWarpSpecializedILi36ELi2ELi4ENS5_IJNS4_1CILi2EEENSA_ILi1EEESC_EEEEENS5_IJNSA_ILi128EEENSA_ILi64EEESG_EEENS_12float_e4m3_tENS5_IJlSC_lEEESI_SJ_NS4_8TiledMMAINS4_8MMA_AtomIJNS4_10MMA_TraitsINS4_25SM100_MMA_F8F6F4_2x1SM_SSEJSI_SI_fSF_SG_NS4_17integral_constantINS4_4UMMA5MajorELSQ_0EEESR_NSO_INSP_7ScaleInELSS_0EEEST_EEEEEENS4_6LayoutINS5_IJSC_SC_SC_EEENS5_IJNSA_ILi0EEESY_SY_EEEEENS5_IJNS4_10UnderscoreES11_S11_EEEEENS4_18SM100_TMA_2SM_LOADENS4_14ComposedLayoutINS4_7SwizzleILi2ELi4ELi3EEENS4_18smem_ptr_flag_bitsILi8EEENSW_INS5_IJNSA_ILi8EEESG_EEENS5_IJSG_SC_EEEEEEEvNS4_8identityES14_S1E_vS1F_EENS_8epilogue10collective18CollectiveEpilogueINS1H_23Sm100TmaWarpSpecializedILi1ELi1ELi32ELb0ELb0EEEJNS5_IJSG_SG_SG_EEENS5_IJNSW_ISG_SC_EES1N_EEESI_SJ_SI_SJ_NS1H_6fusion15FusionCallbacksIS1L_NS1P_17LinearCombinationISI_fSI_fLNS_15FloatRoundStyleE2EEES1M_S1O_JEEENS4_5SM1004TMEM4LOAD26SM100_TMEM_LOAD_32dp32b32xENS4_13SM90_TMA_LOADES1E_NS4_39AutoVectorizingCopyWithAssumedAlignmentILi128EEENS4_14SM90_TMA_STOREES1E_S21_S21_EEEvvEEEEvNT_6ParamsE) ;  /* 0xffffff6c02107950 */ /* 0x000fea0003c3ffff */
        .weak           $__internal_1_$__cuda_sm10x_tcgen05_guardrail_trap_phase_invalid_during_alloc
        .type           $__internal_1_$__cuda_sm10x_tcgen05_guardrail_trap_phase_invalid_during_alloc,@function
        .size           $__internal_1_$__cuda_sm10x_tcgen05_guardrail_trap_phase_invalid_during_alloc,($__internal_2_$__cuda_sm10x_tcgen05_guardrail_trap_unallocated_columns_being_dealloced - $__internal_1_$__cuda_sm10x_tcgen05_guardrail_trap_phase_invalid_during_alloc)
$__internal_1_$__cuda_sm10x_tcgen05_guardrail_trap_phase_invalid_during_alloc:
[----:B------:R-:W-:Y:S05]  /*93c0*/  BPT.TRAP 0x1 ;  /* 0x000000040000795c */ /* 0x000fea0000300000 */
[----:B------:R-:W-:-:S04]  /*93d0*/  MOV R3, 0x0 ;  /* 0x0000000000037802 */ /* 0x000fc80000000f00 */
[----:B------:R-:W-:Y:S05]  /*93e0*/  RET.REL.NODEC R2 `(_ZN7cutlass13device_kernelINS_4gemm6kernel13GemmUniversalIN4cute5tupleIJiiiiEEENS1_10collective13CollectiveMmaINS1_35MainloopSm100TmaUmmaWarpSpecializedILi36ELi2ELi4ENS5_IJNS4_1CILi2EEENSA_ILi1EEESC_EEEEENS5_IJNSA_ILi128EEENSA_ILi64EEESG_EEENS_12float_e4m3_tENS5_IJlSC_lEEESI_SJ_NS4_8TiledMMAINS4_8MMA_AtomIJNS4_10MMA_TraitsINS4_25SM100_MMA_F8F6F4_2x1SM_SSEJSI_SI_fSF_SG_NS4_17integral_constantINS4_4UMMA5MajorELSQ_0EEESR_NSO_INSP_7ScaleInELSS_0EEEST_EEEEEENS4_6LayoutINS5_IJSC_SC_SC_EEENS5_IJNSA_ILi0EEESY_SY_EEEEENS5_IJNS4_10UnderscoreES11_S11_EEEEENS4_18SM100_TMA_2SM_LOADENS4_14ComposedLayoutINS4_7SwizzleILi2ELi4ELi3EEENS4_18smem_ptr_flag_bitsILi8EEENSW_INS5_IJNSA_ILi8EEESG_EEENS5_IJSG_SC_EEEEEEEvNS4_8identityES14_S1E_vS1F_EENS_8epilogue10collective18CollectiveEpilogueINS1H_23Sm100TmaWarpSpecializedILi1ELi1ELi32ELb0ELb0EEEJNS5_IJSG_SG_SG_EEENS5_IJNSW_ISG_SC_EES1N_EEESI_SJ_SI_SJ_NS1H_6fusion15FusionCallbacksIS1L_NS1P_17LinearCombinationISI_fSI_fLNS_15FloatRoundStyleE2EEES1M_S1O_JEEENS4_5SM1004TMEM4LOAD26SM100_TMEM_LOAD_32dp32b32xENS4_13SM90_TMA_LOADES1E_NS4_39AutoVectorizingCopyWithAssumedAlignmentILi128EEENS4_14SM90_TMA_STOREES1E_S21_S21_EEEvvEEEEvNT_6ParamsE) ;  /* 0xffffff6c02047950 */ /* 0x000fea0003c3ffff */
        .weak           $__internal_2_$__cuda_sm10x_tcgen05_guardrail_trap_unallocated_columns_being_dealloced
        .type           $__internal_2_$__cuda_sm10x_tcgen05_guardrail_trap_unallocated_columns_being_dealloced,@function
        .size           $__internal_2_$__cuda_sm10x_tcgen05_guardrail_trap_unallocated_columns_being_dealloced,(.L_x_246 - $__internal_2_$__cuda_sm10x_tcgen05_guardrail_trap_unallocated_columns_being_dealloced)
$__internal_2_$__cuda_sm10x_tcgen05_guardrail_trap_unallocated_columns_being_dealloced:
[----:B------:R-:W-:Y:S05]  /*93f0*/  BPT.TRAP 0x1 ;  /* 0x000000040000795c */ /* 0x000fea0000300000 */
[----:B------:R-:W-:-:S04]  /*9400*/  HFMA2 R3, -RZ, RZ, 0, 0 ;  /* 0x00000000ff037431 */ /* 0x000fc800000001ff */
[----:B------:R-:W-:Y:S05]  /*9410*/  RET.REL.NODEC R2 `(_ZN7cutlass13device_kernelINS_4gemm6kernel13GemmUniversalIN4cute5tupleIJiiiiEEENS1_10collective13CollectiveMmaINS1_35MainloopSm100TmaUmmaWarpSpecializedILi36ELi2ELi4ENS5_IJNS4_1CILi2EEENSA_ILi1EEESC_EEEEENS5_IJNSA_ILi128EEENSA_ILi64EEESG_EEENS_12float_e4m3_tENS5_IJlSC_lEEESI_SJ_NS4_8TiledMMAINS4_8MMA_AtomIJNS4_10MMA_TraitsINS4_25SM100_MMA_F8F6F4_2x1SM_SSEJSI_SI_fSF_SG_NS4_17integral_constantINS4_4UMMA5MajorELSQ_0EEESR_NSO_INSP_7ScaleInELSS_0EEEST_EEEEEENS4_6LayoutINS5_IJSC_SC_SC_EEENS5_IJNSA_ILi0EEESY_SY_EEEEENS5_IJNS4_10UnderscoreES11_S11_EEEEENS4_18SM100_TMA_2SM_LOADENS4_14ComposedLayoutINS4_7SwizzleILi2ELi4ELi3EEENS4_18smem_ptr_flag_bitsILi8EEENSW_INS5_IJNSA_ILi8EEESG_EEENS5_IJSG_SC_EEEEEEEvNS4_8identityES14_S1E_vS1F_EENS_8epilogue10collective18CollectiveEpilogueINS1H_23Sm100TmaWarpSpecializedILi1ELi1ELi32ELb0ELb0EEEJNS5_IJSG_SG_SG_EEENS5_IJNSW_ISG_SC_EES1N_EEESI_SJ_SI_SJ_NS1H_6fusion15FusionCallbacksIS1L_NS1P_17LinearCombinationISI_fSI_fLNS_15FloatRoundStyleE2EEES1M_S1O_JEEENS4_5SM1004TMEM4LOAD26SM100_TMEM_LOAD_32dp32b32xENS4_13SM90_TMA_LOADES1E_NS4_39AutoVectorizingCopyWithAssumedAlignmentILi128EEENS4_14SM90_TMA_STOREES1E_S21_S21_EEEvvEEEEvNT_6ParamsE) ;  /* 0xffffff6802f87950 */ /* 0x000fea0003c3ffff */
.L_x_245:
[----:B------:R-:W-:-:S00]  /*9420*/  BRA `(.L_x_245) ;  /* 0xfffffffc00fc7947 */ /* 0x000fc0000383ffff */
[----:B------:R-:W-:-:S00]  /*9430*/  NOP ;  /* 0x0000000000007918 */ /* 0x000fc00000000000 */
        /* <DEDUP_REMOVED lines=12> */
.L_x_246:


//--------------------- .nv.global.init           --------------------------
	.section	.nv.global.init,"aw",@progbits
.nv.global.init:
	.type		$str$27,@object
	.size		$str$27,($str$28 - $str$27)
$str$27:
        /*0000*/ 	.byte	0x28, 0x61, 0x64, 0x64, 0x72, 0x65, 0x73, 0x73, 0x20, 0x26, 0x20, 0x6d, 0x61, 0x73, 0x6b, 0x29
        /*0010*/ 	.byte	0x20, 0x3d, 0x3d, 0x20, 0x30, 0x00
	.type		$str$28,@object
	.size		$str$28,($str$26 - $str$28)
$str$28:
        /*0016*/ 	.byte	0x2f, 0x74, 0x6d, 0x70, 0x2f, 0x63, 0x75, 0x74, 0x6c, 0x61, 0x73, 0x73, 0x5f, 0x73, 0x77, 0x65
        /*0026*/ 	.byte	0x65, 0x70, 0x5f, 0x73, 0x72, 0x63, 0x2f, 0x69, 0x6e, 0x63, 0x6c, 0x75, 0x64, 0x65, 0x2f, 0x63
        /*0036*/ 	.byte	0x75, 0x74, 0x65, 0x2f, 0x70, 0x6f, 0x69, 0x6e, 0x74, 0x65, 0x72, 0x5f, 0x66, 0x6c, 0x61, 0x67
        /*0046*/ 	.byte	0x67, 0x65, 0x64, 0x2e, 0x68, 0x70, 0x70, 0x00
	.type		$str$26,@object
	.size		$str$26,($str$25 - $str$26)
$str$26:
        /*004e*/ 	.byte	0x2f, 0x74, 0x6d, 0x70, 0x2f, 0x63, 0x75, 0x74, 0x6c, 0x61, 0x73, 0x73, 0x5f, 0x73, 0x77, 0x65
        /*005e*/ 	.byte	0x65, 0x70, 0x5f, 0x73, 0x72, 0x63, 0x2f, 0x69, 0x6e, 0x63, 0x6c, 0x75, 0x64, 0x65, 0x2f, 0x63
        /*006e*/ 	.byte	0x75, 0x74, 0x65, 0x2f, 0x61, 0x74, 0x6f, 0x6d, 0x2f, 0x63, 0x6f, 0x70, 0x79, 0x5f, 0x74, 0x72
        /*007e*/ 	.byte	0x61, 0x69, 0x74, 0x73, 0x5f, 0x73, 0x6d, 0x31, 0x30, 0x30, 0x2e, 0x68, 0x70, 0x70, 0x00
	.type		$str$25,@object
	.size		$str$25,(__unnamed_1 - $str$25)
$str$25:
        /*008d*/ 	.byte	0x28, 0x28, 0x75, 0x69, 0x6e, 0x74, 0x33, 0x32, 0x5f, 0x74, 0x28, 0x74, 0x68, 0x72, 0x65, 0x61
        /*009d*/ 	.byte	0x64, 0x49, 0x64, 0x78, 0x2e, 0x78, 0x29, 0x20, 0x2f, 0x20, 0x33, 0x32, 0x29, 0x20, 0x25, 0x20
        /*00ad*/ 	.byte	0x34, 0x29, 0x20, 0x3d, 0x3d, 0x20, 0x28, 0x28, 0x28, 0x74, 0x6d, 0x65, 0x6d, 0x5f, 0x61, 0x64
        /*00bd*/ 	.byte	0x64, 0x72, 0x20, 0x3e, 0x3e, 0x20, 0x31, 0x36, 0x29, 0x20, 0x2f, 0x20, 0x33, 0x32, 0x29, 0x20
        /*00cd*/ 	.byte	0x25, 0x20, 0x34, 0x29, 0x00
	.type		__unnamed_1,@object
	.size		__unnamed_1,(__unnamed_2 - __unnamed_1)
__unnamed_1:
        /*00d2*/ 	.byte	0x61, 0x75, 0x74, 0x6f, 0x20, 0x63, 0x75, 0x74, 0x65, 0x3a, 0x3a, 0x61, 0x73, 0x5f, 0x70, 0x6f
        /* <DEDUP_REMOVED lines=24> */
        /*0262*/ 	.byte	0x3c, 0x34, 0x30, 0x39, 0x36, 0x3e, 0x3e, 0x3e, 0x3e, 0x5d, 0x00
	.type		__unnamed_2,@object
	.size		__unnamed_2,(.L_2 - __unnamed_2)
__unnamed_2:
        /* <DEDUP_REMOVED lines=40> */
        /*04ed*/ 	.byte	0x74, 0x65, 0x3a, 0x3a, 0x43, 0x3c, 0x30, 0x3e, 0x3e, 0x3e, 0x3e, 0x5d, 0x00
.L_2:


//--------------------- .nv.shared._ZN7cutlass13device_kernelINS_4gemm6kernel13GemmUniversalIN4cute5tupleIJiiiiEEENS1_10collective13CollectiveMmaINS1_35MainloopSm100TmaUmmaWarpSpecializedILi36ELi2ELi4ENS5_IJNS4_1CILi2EEENSA_ILi1EEESC_EEEEENS5_IJNSA_ILi128EEENSA_ILi64EEESG_EEENS_12float_e4m3_tENS5_IJlSC_lEEESI_SJ_NS4_8TiledMMAINS4_8MMA_AtomIJNS4_10MMA_TraitsINS4_25SM100_MMA_F8F6F4_2x1SM_SSEJSI_SI_fSF_SG_NS4_17integral_constantINS4_4UMMA5MajorELSQ_0EEESR_NSO_INSP_7ScaleInELSS_0EEEST_EEEEEENS4_6LayoutINS5_IJSC_SC_SC_EEENS5_IJNSA_ILi0EEESY_SY_EEEEENS5_IJNS4_10UnderscoreES11_S11_EEEEENS4_18SM100_TMA_2SM_LOADENS4_14ComposedLayoutINS4_7SwizzleILi2ELi4ELi3EEENS4_18smem_ptr_flag_bitsILi8EEENSW_INS5_IJNSA_ILi8EEESG_EEENS5_IJSG_SC_EEEEEEEvNS4_8identityES14_S1E_vS1F_EENS_8epilogue10collective18CollectiveEpilogueINS1H_23Sm100TmaWarpSpecializedILi1ELi1ELi32ELb0ELb0EEEJNS5_IJSG_SG_SG_EEENS5_IJNSW_ISG_SC_EES1N_EEESI_SJ_SI_SJ_NS1H_6fusion15FusionCallbacksIS1L_NS1P_17LinearCombinationISI_fSI_fLNS_15FloatRoundStyleE2EEES1M_S1O_JEEENS4_5SM1004TMEM4LOAD26SM100_TMEM_LOAD_32dp32b32xENS4_13SM90_TMA_LOADES1E_NS4_39AutoVectorizingCopyWithAssumedAlignmentILi128EEENS4_14SM90_TMA_STOREES1E_S21_S21_EEEvvEEEEvNT_6ParamsE --------------------------
	.section	.nv.shared._ZN7cutlass13device_kernelINS_4gemm6kernel13GemmUniversalIN4cute5tupleIJiiiiEEENS1_10collective13CollectiveMmaINS1_35MainloopSm100TmaUmmaWarpSpecializedILi36ELi2ELi4ENS5_IJNS4_1CILi2EEENSA_ILi1EEESC_EEEEENS5_IJNSA_ILi128EEENSA_ILi64EEESG_EEENS_12float_e4m3_tENS5_IJlSC_lEEESI_SJ_NS4_8TiledMMAINS4_8MMA_AtomIJNS4_10MMA_TraitsINS4_25SM100_MMA_F8F6F4_2x1SM_SSEJSI_SI_fSF_SG_NS4_17integral_constantINS4_4UMMA5MajorELSQ_0EEESR_NSO_INSP_7ScaleInELSS_0EEEST_EEEEEENS4_6LayoutINS5_IJSC_SC_SC_EEENS5_IJNSA_ILi0EEESY_SY_EEEEENS5_IJNS4_10UnderscoreES11_S11_EEEEENS4_18SM100_TMA_2SM_LOADENS4_14ComposedLayoutINS4_7SwizzleILi2ELi4ELi3EEENS4_18smem_ptr_flag_bitsILi8EEENSW_INS5_IJNSA_ILi8EEESG_EEENS5_IJSG_SC_EEEEEEEvNS4_8identityES14_S1E_vS1F_EENS_8epilogue10collective18CollectiveEpilogueINS1H_23Sm100TmaWarpSpecializedILi1ELi1ELi32ELb0ELb0EEEJNS5_IJSG_SG_SG_EEENS5_IJNSW_ISG_SC_EES1N_EEESI_SJ_SI_SJ_NS1H_6fusion15FusionCallbacksIS1L_NS1P_17LinearCombinationISI_fSI_fLNS_15FloatRoundStyleE2EEES1M_S1O_JEEENS4_5SM1004TMEM4LOAD26SM100_TMEM_LOAD_32dp32b32xENS4_13SM90_TMA_LOADES1E_NS4_39AutoVectorizingCopyWithAssumedAlignmentILi128EEENS4_14SM90_TMA_STOREES1E_S21_S21_EEEvvEEEEvNT_6ParamsE,"aw",@nobits
	.sectionflags	@""
	.align	16
	.zero		1024


//--------------------- .nv.shared.reserved.0     --------------------------
	.section	.nv.shared.reserved.0,"aw",@nobits
	.weak		__nv_reservedSMEM_offset_0_alias
	.size		__nv_reservedSMEM_offset_0_alias, 0, 64
	.other		__nv_reservedSMEM_offset_0_alias,@"STO_CUDA_RESERVED_SHARED STV_DEFAULT"
__nv_reservedSMEM_offset_0_alias:
	.zero		0
.nv.shared.reserved.0:
	.zero		64
	.weak		__nv_reservedSMEM_tcgen05_partition
	.type		__nv_reservedSMEM_tcgen05_partition,@object
	.size		__nv_reservedSMEM_tcgen05_partition,(.L_0 - __nv_reservedSMEM_tcgen05_partition)
__nv_reservedSMEM_tcgen05_partition:
	.zero		32
.L_0:


//--------------------- .nv.global                --------------------------
	.section	.nv.global,"aw",@nobits
.nv.global:
	.type		_ZN39_INTERNAL_c8c1dba1_4_k_cu_aa43c03e_79114cute1_E,@object
	.size		_ZN39_INTERNAL_c8c1dba1_4_k_cu_aa43c03e_79114cute1_E,(_ZN39_INTERNAL_c8c1dba1_4_k_cu_aa43c03e_79114cuda3std3__45__cpo6cbeginE - _ZN39_INTERNAL_c8c1dba1_4_k_cu_aa43c03e_79114cute1_E)
_ZN39_INTERNAL_c8c1dba1_4_k_cu_aa43c03e_79114cute1_E:
	.zero		1
	.type		_ZN39_INTERNAL_c8c1dba1_4_k_cu_aa43c03e_79114cuda3std3__45__cpo6cbeginE,@object
	.size		_ZN39_INTERNAL_c8c1dba1_4_k_cu_aa43c03e_79114cuda3std3__45__cpo6cbeginE,(_ZN39_INTERNAL_c8c1dba1_4_k_cu_aa43c03e_79114cuda3std3__48in_placeE - _ZN39_INTERNAL_c8c1dba1_4_k_cu_aa43c03e_79114cuda3std3__45__cpo6cbeginE)
_ZN39_INTERNAL_c8c1dba1_4_k_cu_aa43c03e_79114cuda3std3__45__cpo6cbeginE:
	.zero		1
	.type		_ZN39_INTERNAL_c8c1dba1_4_k_cu_aa43c03e_79114cuda3std3__48in_placeE,@object
	.size		_ZN39_INTERNAL_c8c1dba1_4_k_cu_aa43c03e_79114cuda3std3__48in_placeE,(_ZN39_INTERNAL_c8c1dba1_4_k_cu_aa43c03e_79114cuda3std6ranges3__45__cpo9iter_moveE - _ZN39_INTERNAL_c8c1dba1_4_k_cu_aa43c03e_79114cuda3std3__48in_placeE)
_ZN39_INTERNAL_c8c1dba1_4_k_cu_aa43c03e_79114cuda3std3__48in_placeE:
	.zero		1
	.type		_ZN39_INTERNAL_c8c1dba1_4_k_cu_aa43c03e_79114cuda3std6ranges3__45__cpo9iter_moveE,@object
	.size		_ZN39_INTERNAL_c8c1dba1_4_k_cu_aa43c03e_79114cuda3std6ranges3__45__cpo9iter_moveE,(_ZN39_INTERNAL_c8c1dba1_4_k_cu_aa43c03e_79114cuda3std3__45__cpo5beginE - _ZN39_INTERNAL_c8c1dba1_4_k_cu_aa43c03e_79114cuda3std6ranges3__45__cpo9iter_moveE)
_ZN39_INTERNAL_c8c1dba1_4_k_cu_aa43c03e_79114cuda3std6ranges3__45__cpo9iter_moveE:
	.zero		1
	.type		_ZN39_INTERNAL_c8c1dba1_4_k_cu_aa43c03e_79114cuda3std3__45__cpo5beginE,@object
	.size		_ZN39_INTERNAL_c8c1dba1_4_k_cu_aa43c03e_79114cuda3std3__45__cpo5beginE,(_ZN39_INTERNAL_c8c1dba1_4_k_cu_aa43c03e_79114cuda3std3__441_GLOBAL__N__c8c1dba1_4_k_cu_aa43c03e_79116ignoreE - _ZN39_INTERNAL_c8c1dba1_4_k_cu_aa43c03e_79114cuda3std3__45__cpo5beginE)
_ZN39_INTERNAL_c8c1dba1_4_k_cu_aa43c03e_79114cuda3std3__45__cpo5beginE:
	.zero		1
	.type		_ZN39_INTERNAL_c8c1dba1_4_k_cu_aa43c03e_79114cuda3std3__441_GLOBAL__N__c8c1dba1_4_k_cu_aa43c03e_79116ignoreE,@object
	.size		_ZN39_INTERNAL_c8c1dba1_4_k_cu_aa43c03e_79114cuda3std3__441_GLOBAL__N__c8c1dba1_4_k_cu_aa43c03e_79116ignoreE,(_ZN39_INTERNAL_c8c1dba1_4_k_cu_aa43c03e_79114cute7productE - _ZN39_INTERNAL_c8c1dba1_4_k_cu_aa43c03e_79114cuda3std3__441_GLOBAL__N__c8c1dba1_4_k_cu_aa43c03e_79116ignoreE)
_ZN39_INTERNAL_c8c1dba1_4_k_cu_aa43c03e_79114cuda3std3__441_GLOBAL__N__c8c1dba1_4_k_cu_aa43c03e_79116ignoreE:
	.zero		1
	.type		_ZN39_INTERNAL_c8c1dba1_4_k_cu_aa43c03e_79114cute7productE,@object
	.size		_ZN39_INTERNAL_c8c1dba1_4_k_cu_aa43c03e_79114cute7productE,(_ZN39_INTERNAL_c8c1dba1_4_k_cu_aa43c03e_79114cuda3std3__45__cpo3endE - _ZN39_INTERNAL_c8c1dba1_4_k_cu_aa43c03e_79114cute7productE)
_ZN39_INTERNAL_c8c1dba1_4_k_cu_aa43c03e_79114cute7productE:
	.zero		1
	.type		_ZN39_INTERNAL_c8c1dba1_4_k_cu_aa43c03e_79114cuda3std3__45__cpo3endE,@object
	.size		_ZN39_INTERNAL_c8c1dba1_4_k_cu_aa43c03e_79114cuda3std3__45__cpo3endE,(_ZN39_INTERNAL_c8c1dba1_4_k_cu_aa43c03e_79114cuda3std3__419piecewise_constructE - _ZN39_INTERNAL_c8c1dba1_4_k_cu_aa43c03e_79114cuda3std3__45__cpo3endE)
_ZN39_INTERNAL_c8c1dba1_4_k_cu_aa43c03e_79114cuda3std3__45__cpo3endE:
	.zero		1
	.type		_ZN39_INTERNAL_c8c1dba1_4_k_cu_aa43c03e_79114cuda3std3__419piecewise_constructE,@object
	.size		_ZN39_INTERNAL_c8c1dba1_4_k_cu_aa43c03e_79114cuda3std3__419piecewise_constructE,(_ZN39_INTERNAL_c8c1dba1_4_k_cu_aa43c03e_79114cuda3std3__45__cpo4cendE - _ZN39_INTERNAL_c8c1dba1_4_k_cu_aa43c03e_79114cuda3std3__419piecewise_constructE)
_ZN39_INTERNAL_c8c1dba1_4_k_cu_aa43c03e_79114cuda3std3__419piecewise_constructE:
	.zero		1
	.type		_ZN39_INTERNAL_c8c1dba1_4_k_cu_aa43c03e_79114cuda3std3__45__cpo4cendE,@object
	.size		_ZN39_INTERNAL_c8c1dba1_4_k_cu_aa43c03e_79114cuda3std3__45__cpo4cendE,(_ZN39_INTERNAL_c8c1dba1_4_k_cu_aa43c03e_79114cuda3std6ranges3__45__cpo4swapE - _ZN39_INTERNAL_c8c1dba1_4_k_cu_aa43c03e_79114cuda3std3__45__cpo4cendE)
_ZN39_INTERNAL_c8c1dba1_4_k_cu_aa43c03e_79114cuda3std3__45__cpo4cendE:
	.zero		1
	.type		_ZN39_INTERNAL_c8c1dba1_4_k_cu_aa43c03e_79114cuda3std6ranges3__45__cpo4swapE,@object
	.size		_ZN39_INTERNAL_c8c1dba1_4_k_cu_aa43c03e_79114cuda3std6ranges3__45__cpo4swapE,(.L_10 - _ZN39_INTERNAL_c8c1dba1_4_k_cu_aa43c03e_79114cuda3std6ranges3__45__cpo4swapE)
_ZN39_INTERNAL_c8c1dba1_4_k_cu_aa43c03e_79114cuda3std6ranges3__45__cpo4swapE:
	.zero		1
.L_10:


//--------------------- .nv.constant0._ZN7cutlass13device_kernelINS_4gemm6kernel13GemmUniversalIN4cute5tupleIJiiiiEEENS1_10collective13CollectiveMmaINS1_35MainloopSm100TmaUmmaWarpSpecializedILi36ELi2ELi4ENS5_IJNS4_1CILi2EEENSA_ILi1EEESC_EEEEENS5_IJNSA_ILi128EEENSA_ILi64EEESG_EEENS_12float_e4m3_tENS5_IJlSC_lEEESI_SJ_NS4_8TiledMMAINS4_8MMA_AtomIJNS4_10MMA_TraitsINS4_25SM100_MMA_F8F6F4_2x1SM_SSEJSI_SI_fSF_SG_NS4_17integral_constantINS4_4UMMA5MajorELSQ_0EEESR_NSO_INSP_7ScaleInELSS_0EEEST_EEEEEENS4_6LayoutINS5_IJSC_SC_SC_EEENS5_IJNSA_ILi0EEESY_SY_EEEEENS5_IJNS4_10UnderscoreES11_S11_EEEEENS4_18SM100_TMA_2SM_LOADENS4_14ComposedLayoutINS4_7SwizzleILi2ELi4ELi3EEENS4_18smem_ptr_flag_bitsILi8EEENSW_INS5_IJNSA_ILi8EEESG_EEENS5_IJSG_SC_EEEEEEEvNS4_8identityES14_S1E_vS1F_EENS_8epilogue10collective18CollectiveEpilogueINS1H_23Sm100TmaWarpSpecializedILi1ELi1ELi32ELb0ELb0EEEJNS5_IJSG_SG_SG_EEENS5_IJNSW_ISG_SC_EES1N_EEESI_SJ_SI_SJ_NS1H_6fusion15FusionCallbacksIS1L_NS1P_17LinearCombinationISI_fSI_fLNS_15FloatRoundStyleE2EEES1M_S1O_JEEENS4_5SM1004TMEM4LOAD26SM100_TMEM_LOAD_32dp32b32xENS4_13SM90_TMA_LOADES1E_NS4_39AutoVectorizingCopyWithAssumedAlignmentILi128EEENS4_14SM90_TMA_STOREES1E_S21_S21_EEEvvEEEEvNT_6ParamsE --------------------------
	.section	.nv.constant0._ZN7cutlass13device_kernelINS_4gemm6kernel13GemmUniversalIN4cute5tupleIJiiiiEEENS1_10collective13CollectiveMmaINS1_35MainloopSm100TmaUmmaWarpSpecializedILi36ELi2ELi4ENS5_IJNS4_1CILi2EEENSA_ILi1EEESC_EEEEENS5_IJNSA_ILi128EEENSA_ILi64EEESG_EEENS_12float_e4m3_tENS5_IJlSC_lEEESI_SJ_NS4_8TiledMMAINS4_8MMA_AtomIJNS4_10MMA_TraitsINS4_25SM100_MMA_F8F6F4_2x1SM_SSEJSI_SI_fSF_SG_NS4_17integral_constantINS4_4UMMA5MajorELSQ_0EEESR_NSO_INSP_7ScaleInELSS_0EEEST_EEEEEENS4_6LayoutINS5_IJSC_SC_SC_EEENS5_IJNSA_ILi0EEESY_SY_EEEEENS5_IJNS4_10UnderscoreES11_S11_EEEEENS4_18SM100_TMA_2SM_LOADENS4_14ComposedLayoutINS4_7SwizzleILi2ELi4ELi3EEENS4_18smem_ptr_flag_bitsILi8EEENSW_INS5_IJNSA_ILi8EEESG_EEENS5_IJSG_SC_EEEEEEEvNS4_8identityES14_S1E_vS1F_EENS_8epilogue10collective18CollectiveEpilogueINS1H_23Sm100TmaWarpSpecializedILi1ELi1ELi32ELb0ELb0EEEJNS5_IJSG_SG_SG_EEENS5_IJNSW_ISG_SC_EES1N_EEESI_SJ_SI_SJ_NS1H_6fusion15FusionCallbacksIS1L_NS1P_17LinearCombinationISI_fSI_fLNS_15FloatRoundStyleE2EEES1M_S1O_JEEENS4_5SM1004TMEM4LOAD26SM100_TMEM_LOAD_32dp32b32xENS4_13SM90_TMA_LOADES1E_NS4_39AutoVectorizingCopyWithAssumedAlignmentILi128EEENS4_14SM90_TMA_STOREES1E_S21_S21_EEEvvEEEEvNT_6ParamsE,"a",@progbits
	.sectionflags	@""
	.align	4
.nv.constant0._ZN7cutlass13device_kernelINS_4gemm6kernel13GemmUniversalIN4cute5tupleIJiiiiEEENS1_10collective13CollectiveMmaINS1_35MainloopSm100TmaUmmaWarpSpecializedILi36ELi2ELi4ENS5_IJNS4_1CILi2EEENSA_ILi1EEESC_EEEEENS5_IJNSA_ILi128EEENSA_ILi64EEESG_EEENS_12float_e4m3_tENS5_IJlSC_lEEESI_SJ_NS4_8TiledMMAINS4_8MMA_AtomIJNS4_10MMA_TraitsINS4_25SM100_MMA_F8F6F4_2x1SM_SSEJSI_SI_fSF_SG_NS4_17integral_constantINS4_4UMMA5MajorELSQ_0EEESR_NSO_INSP_7ScaleInELSS_0EEEST_EEEEEENS4_6LayoutINS5_IJSC_SC_SC_EEENS5_IJNSA_ILi0EEESY_SY_EEEEENS5_IJNS4_10UnderscoreES11_S11_EEEEENS4_18SM100_TMA_2SM_LOADENS4_14ComposedLayoutINS4_7SwizzleILi2ELi4ELi3EEENS4_18smem_ptr_flag_bitsILi8EEENSW_INS5_IJNSA_ILi8EEESG_EEENS5_IJSG_SC_EEEEEEEvNS4_8identityES14_S1E_vS1F_EENS_8epilogue10collective18CollectiveEpilogueINS1H_23Sm100TmaWarpSpecializedILi1ELi1ELi32ELb0ELb0EEEJNS5_IJSG_SG_SG_EEENS5_IJNSW_ISG_SC_EES1N_EEESI_SJ_SI_SJ_NS1H_6fusion15FusionCallbacksIS1L_NS1P_17LinearCombinationISI_fSI_fLNS_15FloatRoundStyleE2EEES1M_S1O_JEEENS4_5SM1004TMEM4LOAD26SM100_TMEM_LOAD_32dp32b32xENS4_13SM90_TMA_LOADES1E_NS4_39AutoVectorizingCopyWithAssumedAlignmentILi128EEENS4_14SM90_TMA_STOREES1E_S21_S21_EEEvvEEEEvNT_6ParamsE:
	.zero		2944


//--------------------- SYMBOLS --------------------------

	.type		.nv.reservedSmem.offset0,@object
	.size		.nv.reservedSmem.offset0,0x4
	.type		.nv.reservedSmem.cap,@object
	.size		.nv.reservedSmem.cap,0x4
	.type		__assertfail,@function
